def attn_fwd(
    Q,
    K,
    V,
    Out,
    Lse,
    sm_scale,
    stride_qz,
    stride_qh,
    stride_qm,
    stride_qk,
    stride_kz,
    stride_kh,
    stride_kn,
    stride_kk,
    stride_vz,
    stride_vh,
    stride_vn,
    stride_vk,
    stride_oz,
    stride_oh,
    stride_om,
    stride_ok,
    seqlen_q,
    seqlen_k,
    BLOCK_M: tl.constexpr,
    BLOCK_N: tl.constexpr,
    HEAD_DIM: tl.constexpr,
    CAUSAL: tl.constexpr,
):
    start_m = tl.program_id(0)
    off_hz = tl.program_id(1)
    q_off = off_hz * stride_qh
    k_off = off_hz * stride_kh
    v_off = off_hz * stride_vh
    offs_m = start_m * BLOCK_M + tl.arange(0, BLOCK_M)
    offs_d = tl.arange(0, HEAD_DIM)
    offs_n = tl.arange(0, BLOCK_N)
    q_ptrs = Q + q_off + offs_m[:, None] * stride_qm + offs_d[None, :] * stride_qk
    k_ptrs = K + k_off + offs_d[:, None] * stride_kk + offs_n[None, :] * stride_kn
    v_ptrs = V + v_off + offs_n[:, None] * stride_vn + offs_d[None, :] * stride_vk
    m_i = tl.full([BLOCK_M], float("-inf"), dtype=tl.float32)
    l_i = tl.zeros([BLOCK_M], dtype=tl.float32) + 1.0
    acc = tl.zeros([BLOCK_M, HEAD_DIM], dtype=tl.float32)
    q = tl.load(q_ptrs)
    acc, l_i, m_i = _attn_fwd_inner(
        acc,
        l_i,
        m_i,
        q,
        k_ptrs,
        v_ptrs,
        sm_scale,
        stride_kn,
        stride_vn,
        start_m,
        seqlen_k,
        BLOCK_M,
        BLOCK_N,
        HEAD_DIM,
        CAUSAL,
    )
    acc = acc / l_i[:, None]
    lse = m_i + tl.math.log2(l_i) / 1.4426950408889634
    o_ptrs = (
        Out
        + off_hz * stride_oh
        + offs_m[:, None] * stride_om
        + offs_d[None, :] * stride_ok
    )
    tl.store(o_ptrs, acc.to(Out.dtype.element_ty))
    tl.store(Lse + off_hz * seqlen_q + offs_m, lse)

# config = {"BLOCK_M": 256, "BLOCK_N": 64, "HEAD_DIM": 64, "arch": "sm_100", "causal": true, "dtype": "fp16", "num_stages": 4, "num_warps": 8}
# arch = sm_100


// ===== COMPILED SASS (sm_100a) =====

	.target	sm_100a

	.elftype	@"ET_EXEC"


//--------------------- .note.nv.tkinfo           --------------------------
	.section	.note.nv.tkinfo,"",@"SHT_NOTE"
	.sectionflags	@"SHF_NOTE_NV_TKINFO"
	.tkinfo
        /*0018*/ 	.word	0x00000081
        /*0030*/ 	.string	""
        /*0030*/ 	.string	"ptxas-blackwell"
        /*0030*/ 	.string	"Cuda compilation tools, release 12.9, V12.9.86"
        /*0030*/ 	.string	"Build cuda_12.9.r12.9/compiler.36037853_0"
        /*0030*/ 	.string	"-v  -suppress-debug-info  -lineinfo  -arch sm_100a "



//--------------------- .note.nv.cuver            --------------------------
	.section	.note.nv.cuver,"",@"SHT_NOTE"
	.sectionflags	@"SHF_NOTE_NV_CUVER"
        /*0018*/ 	.short	0x0001
        /*001a*/ 	.short	0x0064
        /*001c*/ 	.short	0x0001
        /*001e*/ 	.short	0x0000
        /*0020*/ 	.short	0x0001
        /*0022*/ 	.short	0x0000


//--------------------- .nv.info                  --------------------------
	.section	.nv.info,"",@"SHT_CUDA_INFO"
	.align	4


	//----- nvinfo : EIATTR_REGCOUNT
	.align		4
        /*0000*/ 	.byte	0x04, 0x2f
        /*0002*/ 	.short	(.L_5 - .L_4)
	.align		4
.L_4:
        /*0004*/ 	.word	index@(attn_fwd)
        /*0008*/ 	.word	0x000000fe


	//----- nvinfo : EIATTR_FRAME_SIZE
	.align		4
.L_5:
        /*000c*/ 	.byte	0x04, 0x11
        /*000e*/ 	.short	(.L_7 - .L_6)
	.align		4
.L_6:
        /*0010*/ 	.word	index@($__internal_2_$__cuda_sm10x_tcgen05_guardrail_trap_unallocated_columns_being_dealloced)
        /*0014*/ 	.word	0x00000000


	//----- nvinfo : EIATTR_FRAME_SIZE
	.align		4
.L_7:
        /*0018*/ 	.byte	0x04, 0x11
        /*001a*/ 	.short	(.L_9 - .L_8)
	.align		4
.L_8:
        /*001c*/ 	.word	index@($__internal_1_$__cuda_sm10x_tcgen05_guardrail_trap_phase_invalid_during_alloc)
        /*0020*/ 	.word	0x00000000


	//----- nvinfo : EIATTR_FRAME_SIZE
	.align		4
.L_9:
        /*0024*/ 	.byte	0x04, 0x11
        /*0026*/ 	.short	(.L_11 - .L_10)
	.align		4
.L_10:
        /*0028*/ 	.word	index@($__internal_0_$__cuda_sm10x_tcgen05_guardrail_trap_col_being_dealloced_not_returned_by_alloc)
        /*002c*/ 	.word	0x00000000


	//----- nvinfo : EIATTR_FRAME_SIZE
	.align		4
.L_11:
        /*0030*/ 	.byte	0x04, 0x11
        /*0032*/ 	.short	(.L_13 - .L_12)
	.align		4
.L_12:
        /*0034*/ 	.word	index@(attn_fwd)
        /*0038*/ 	.word	0x00000000


	//----- nvinfo : EIATTR_MIN_STACK_SIZE
	.align		4
.L_13:
        /*003c*/ 	.byte	0x04, 0x12
        /*003e*/ 	.short	(.L_15 - .L_14)
	.align		4
.L_14:
        /*0040*/ 	.word	index@(attn_fwd)
        /*0044*/ 	.word	0x00000000
.L_15:


//--------------------- .nv.info.attn_fwd         --------------------------
	.section	.nv.info.attn_fwd,"",@"SHT_CUDA_INFO"
	.sectionflags	@""
	.align	4


	//----- nvinfo : EIATTR_CUDA_API_VERSION
	.align		4
        /*0000*/ 	.byte	0x04, 0x37
        /*0002*/ 	.short	(.L_17 - .L_16)
.L_16:
        /*0004*/ 	.word	0x00000081


	//----- nvinfo : EIATTR_KPARAM_INFO
	.align		4
.L_17:
        /*0008*/ 	.byte	0x04, 0x17
        /*000a*/ 	.short	(.L_19 - .L_18)
.L_18:
        /*000c*/ 	.word	0x00000000
        /*0010*/ 	.short	0x0019
        /*0012*/ 	.short	0x0080
        /*0014*/ 	.byte	0x00, 0xf4, 0x21, 0x00


	//----- nvinfo : EIATTR_KPARAM_INFO
	.align		4
.L_19:
        /*0018*/ 	.byte	0x04, 0x17
        /*001a*/ 	.short	(.L_21 - .L_20)
.L_20:
        /*001c*/ 	.word	0x00000000
        /*0020*/ 	.short	0x0018
        /*0022*/ 	.short	0x0078
        /*0024*/ 	.byte	0x00, 0xf4, 0x21, 0x00


	//----- nvinfo : EIATTR_KPARAM_INFO
	.align		4
.L_21:
        /*0028*/ 	.byte	0x04, 0x17
        /*002a*/ 	.short	(.L_23 - .L_22)
.L_22:
        /*002c*/ 	.word	0x00000000
        /*0030*/ 	.short	0x0017
        /*0032*/ 	.short	0x0070
        /*0034*/ 	.byte	0x00, 0xf0, 0x11, 0x00


	//----- nvinfo : EIATTR_KPARAM_INFO
	.align		4
.L_23:
        /*0038*/ 	.byte	0x04, 0x17
        /*003a*/ 	.short	(.L_25 - .L_24)
.L_24:
        /*003c*/ 	.word	0x00000000
        /*0040*/ 	.short	0x0016
        /*0042*/ 	.short	0x006c
        /*0044*/ 	.byte	0x00, 0xf0, 0x11, 0x00


	//----- nvinfo : EIATTR_KPARAM_INFO
	.align		4
.L_25:
        /*0048*/ 	.byte	0x04, 0x17
        /*004a*/ 	.short	(.L_27 - .L_26)
.L_26:
        /*004c*/ 	.word	0x00000000
        /*0050*/ 	.short	0x0015
        /*0052*/ 	.short	0x0068
        /*0054*/ 	.byte	0x00, 0xf0, 0x11, 0x00


	//----- nvinfo : EIATTR_KPARAM_INFO
	.align		4
.L_27:
        /*0058*/ 	.byte	0x04, 0x17
        /*005a*/ 	.short	(.L_29 - .L_28)
.L_28:
        /*005c*/ 	.word	0x00000000
        /*0060*/ 	.short	0x0014
        /*0062*/ 	.short	0x0064
        /*0064*/ 	.byte	0x00, 0xf0, 0x11, 0x00


	//----- nvinfo : EIATTR_KPARAM_INFO
	.align		4
.L_29:
        /*0068*/ 	.byte	0x04, 0x17
        /*006a*/ 	.short	(.L_31 - .L_30)
.L_30:
        /*006c*/ 	.word	0x00000000
        /*0070*/ 	.short	0x0013
        /*0072*/ 	.short	0x0060
        /*0074*/ 	.byte	0x00, 0xf0, 0x11, 0x00


	//----- nvinfo : EIATTR_KPARAM_INFO
	.align		4
.L_31:
        /*0078*/ 	.byte	0x04, 0x17
        /*007a*/ 	.short	(.L_33 - .L_32)
.L_32:
        /*007c*/ 	.word	0x00000000
        /*0080*/ 	.short	0x0012
        /*0082*/ 	.short	0x005c
        /*0084*/ 	.byte	0x00, 0xf0, 0x11, 0x00


	//----- nvinfo : EIATTR_KPARAM_INFO
	.align		4
.L_33:
        /*0088*/ 	.byte	0x04, 0x17
        /*008a*/ 	.short	(.L_35 - .L_34)
.L_34:
        /*008c*/ 	.word	0x00000000
        /*0090*/ 	.short	0x0011
        /*0092*/ 	.short	0x0058
        /*0094*/ 	.byte	0x00, 0xf0, 0x11, 0x00


	//----- nvinfo : EIATTR_KPARAM_INFO
	.align		4
.L_35:
        /*0098*/ 	.byte	0x04, 0x17
        /*009a*/ 	.short	(.L_37 - .L_36)
.L_36:
        /*009c*/ 	.word	0x00000000
        /*00a0*/ 	.short	0x0010
        /*00a2*/ 	.short	0x0054
        /*00a4*/ 	.byte	0x00, 0xf0, 0x11, 0x00


	//----- nvinfo : EIATTR_KPARAM_INFO
	.align		4
.L_37:
        /*00a8*/ 	.byte	0x04, 0x17
        /*00aa*/ 	.short	(.L_39 - .L_38)
.L_38:
        /*00ac*/ 	.word	0x00000000
        /*00b0*/ 	.short	0x000f
        /*00b2*/ 	.short	0x0050
        /*00b4*/ 	.byte	0x00, 0xf0, 0x11, 0x00


	//----- nvinfo : EIATTR_KPARAM_INFO
	.align		4
.L_39:
        /*00b8*/ 	.byte	0x04, 0x17
        /*00ba*/ 	.short	(.L_41 - .L_40)
.L_40:
        /*00bc*/ 	.word	0x00000000
        /*00c0*/ 	.short	0x000e
        /*00c2*/ 	.short	0x004c
        /*00c4*/ 	.byte	0x00, 0xf0, 0x11, 0x00


	//----- nvinfo : EIATTR_KPARAM_INFO
	.align		4
.L_41:
        /*00c8*/ 	.byte	0x04, 0x17
        /*00ca*/ 	.short	(.L_43 - .L_42)
.L_42:
        /*00cc*/ 	.word	0x00000000
        /*00d0*/ 	.short	0x000d
        /*00d2*/ 	.short	0x0048
        /*00d4*/ 	.byte	0x00, 0xf0, 0x11, 0x00


	//----- nvinfo : EIATTR_KPARAM_INFO
	.align		4
.L_43:
        /*00d8*/ 	.byte	0x04, 0x17
        /*00da*/ 	.short	(.L_45 - .L_44)
.L_44:
        /*00dc*/ 	.word	0x00000000
        /*00e0*/ 	.short	0x000c
        /*00e2*/ 	.short	0x0044
        /*00e4*/ 	.byte	0x00, 0xf0, 0x11, 0x00


	//----- nvinfo : EIATTR_KPARAM_INFO
	.align		4
.L_45:
        /*00e8*/ 	.byte	0x04, 0x17
        /*00ea*/ 	.short	(.L_47 - .L_46)
.L_46:
        /*00ec*/ 	.word	0x00000000
        /*00f0*/ 	.short	0x000b
        /*00f2*/ 	.short	0x0040
        /*00f4*/ 	.byte	0x00, 0xf0, 0x11, 0x00


	//----- nvinfo : EIATTR_KPARAM_INFO
	.align		4
.L_47:
        /*00f8*/ 	.byte	0x04, 0x17
        /*00fa*/ 	.short	(.L_49 - .L_48)
.L_48:
        /*00fc*/ 	.word	0x00000000
        /*0100*/ 	.short	0x000a
        /*0102*/ 	.short	0x003c
        /*0104*/ 	.byte	0x00, 0xf0, 0x11, 0x00


	//----- nvinfo : EIATTR_KPARAM_INFO
	.align		4
.L_49:
        /*0108*/ 	.byte	0x04, 0x17
        /*010a*/ 	.short	(.L_51 - .L_50)
.L_50:
        /*010c*/ 	.word	0x00000000
        /*0110*/ 	.short	0x0009
        /*0112*/ 	.short	0x0038
        /*0114*/ 	.byte	0x00, 0xf0, 0x11, 0x00


	//----- nvinfo : EIATTR_KPARAM_INFO
	.align		4
.L_51:
        /*0118*/ 	.byte	0x04, 0x17
        /*011a*/ 	.short	(.L_53 - .L_52)
.L_52:
        /*011c*/ 	.word	0x00000000
        /*0120*/ 	.short	0x0008
        /*0122*/ 	.short	0x0034
        /*0124*/ 	.byte	0x00, 0xf0, 0x11, 0x00


	//----- nvinfo : EIATTR_KPARAM_INFO
	.align		4
.L_53:
        /*0128*/ 	.byte	0x04, 0x17
        /*012a*/ 	.short	(.L_55 - .L_54)
.L_54:
        /*012c*/ 	.word	0x00000000
        /*0130*/ 	.short	0x0007
        /*0132*/ 	.short	0x0030
        /*0134*/ 	.byte	0x00, 0xf0, 0x11, 0x00


	//----- nvinfo : EIATTR_KPARAM_INFO
	.align		4
.L_55:
        /*0138*/ 	.byte	0x04, 0x17
        /*013a*/ 	.short	(.L_57 - .L_56)
.L_56:
        /*013c*/ 	.word	0x00000000
        /*0140*/ 	.short	0x0006
        /*0142*/ 	.short	0x002c
        /*0144*/ 	.byte	0x00, 0xf0, 0x11, 0x00


	//----- nvinfo : EIATTR_KPARAM_INFO
	.align		4
.L_57:
        /*0148*/ 	.byte	0x04, 0x17
        /*014a*/ 	.short	(.L_59 - .L_58)
.L_58:
        /*014c*/ 	.word	0x00000000
        /*0150*/ 	.short	0x0005
        /*0152*/ 	.short	0x0028
        /*0154*/ 	.byte	0x00, 0xf0, 0x11, 0x00


	//----- nvinfo : EIATTR_KPARAM_INFO
	.align		4
.L_59:
        /*0158*/ 	.byte	0x04, 0x17
        /*015a*/ 	.short	(.L_61 - .L_60)
.L_60:
        /*015c*/ 	.word	0x00000000
        /*0160*/ 	.short	0x0004
        /*0162*/ 	.short	0x0020
        /*0164*/ 	.byte	0x00, 0xf4, 0x21, 0x00


	//----- nvinfo : EIATTR_KPARAM_INFO
	.align		4
.L_61:
        /*0168*/ 	.byte	0x04, 0x17
        /*016a*/ 	.short	(.L_63 - .L_62)
.L_62:
        /*016c*/ 	.word	0x00000000
        /*0170*/ 	.short	0x0003
        /*0172*/ 	.short	0x0018
        /*0174*/ 	.byte	0x00, 0xf4, 0x21, 0x00


	//----- nvinfo : EIATTR_KPARAM_INFO
	.align		4
.L_63:
        /*0178*/ 	.byte	0x04, 0x17
        /*017a*/ 	.short	(.L_65 - .L_64)
.L_64:
        /*017c*/ 	.word	0x00000000
        /*0180*/ 	.short	0x0002
        /*0182*/ 	.short	0x0010
        /*0184*/ 	.byte	0x00, 0xf4, 0x21, 0x00


	//----- nvinfo : EIATTR_KPARAM_INFO
	.align		4
.L_65:
        /*0188*/ 	.byte	0x04, 0x17
        /*018a*/ 	.short	(.L_67 - .L_66)
.L_66:
        /*018c*/ 	.word	0x00000000
        /*0190*/ 	.short	0x0001
        /*0192*/ 	.short	0x0008
        /*0194*/ 	.byte	0x00, 0xf4, 0x21, 0x00


	//----- nvinfo : EIATTR_KPARAM_INFO
	.align		4
.L_67:
        /*0198*/ 	.byte	0x04, 0x17
        /*019a*/ 	.short	(.L_69 - .L_68)
.L_68:
        /*019c*/ 	.word	0x00000000
        /*01a0*/ 	.short	0x0000
        /*01a2*/ 	.short	0x0000
        /*01a4*/ 	.byte	0x00, 0xf4, 0x21, 0x00


	//----- nvinfo : EIATTR_AT_ENTRY_FRAGMENTS
	.align		4
.L_69:
        /*01a8*/ 	.byte	0x04, 0x4f
        /*01aa*/ 	.short	(.L_71 - .L_70)


	//   ....[0]....
.L_70:
        /*01ac*/ 	.word	0x00000004


	//----- nvinfo : EIATTR_RESERVED_SMEM_USED
	.align		4
.L_71:
        /*01b0*/ 	.byte	0x01, 0x41
	.zero		2


	//----- nvinfo : EIATTR_SPARSE_MMA_MASK
	.align		4
        /*01b4*/ 	.byte	0x03, 0x50
        /*01b6*/ 	.short	0x0000


	//----- nvinfo : EIATTR_TCGEN05_1CTA_USED
	.align		4
        /*01b8*/ 	.byte	0x01, 0x51
	.zero		2


	//----- nvinfo : EIATTR_MAXREG_COUNT
	.align		4
        /*01bc*/ 	.byte	0x03, 0x1b
        /*01be*/ 	.short	0x00ff


	//----- nvinfo : EIATTR_NUM_BARRIERS
	.align		4
        /*01c0*/ 	.byte	0x02, 0x4c
        /*01c2*/ 	.byte	0x01
	.zero		1


	//----- nvinfo : EIATTR_INT_WARP_WIDE_INSTR_OFFSETS
	.align		4
        /*01c4*/ 	.byte	0x04, 0x31
        /*01c6*/ 	.short	(.L_73 - .L_72)


	//   ....[0]....
.L_72:
        /*01c8*/ 	.word	0x00001c30


	//   ....[1]....
        /*01cc*/ 	.word	0x00001c50


	//   ....[2]....
        /*01d0*/ 	.word	0x000022a0


	//   ....[3]....
        /*01d4*/ 	.word	0x00002390


	//   ....[4]....
        /*01d8*/ 	.word	0x00006830


	//   ....[5]....
        /*01dc*/ 	.word	0x0000cd50


	//   ....[6]....
        /*01e0*/ 	.word	0x0000cda0


	//----- nvinfo : EIATTR_COOP_GROUP_MASK_REGIDS
	.align		4
.L_73:
        /*01e4*/ 	.byte	0x04, 0x29
        /*01e6*/ 	.short	(.L_75 - .L_74)


	//   ....[0]....
.L_74:
        /*01e8*/ 	.word	0xffffffff


	//   ....[1]....
        /*01ec*/ 	.word	0xffffffff


	//   ....[2]....
        /*01f0*/ 	.word	0xffffffff


	//   ....[3]....
        /*01f4*/ 	.word	0xffffffff


	//----- nvinfo : EIATTR_COOP_GROUP_INSTR_OFFSETS
	.align		4
.L_75:
        /*01f8*/ 	.byte	0x04, 0x28
        /*01fa*/ 	.short	(.L_77 - .L_76)


	//   ....[0]....
.L_76:
        /*01fc*/ 	.word	0x00000050


	//   ....[1]....
        /*0200*/ 	.word	0x00000310


	//   ....[2]....
        /*0204*/ 	.word	0x0000cbe0


	//   ....[3]....
        /*0208*/ 	.word	0x0000ce50


	//----- nvinfo : EIATTR_VRC_CTA_INIT_COUNT
	.align		4
.L_77:
        /*020c*/ 	.byte	0x02, 0x4a
        /*020e*/ 	.byte	0x80
	.zero		1


	//----- nvinfo : EIATTR_MBARRIER_INSTR_OFFSETS
	.align		4
        /*0210*/ 	.byte	0x04, 0x39
        /*0212*/ 	.short	(.L_79 - .L_78)


	//   ....[0]....
.L_78:
        /*0214*/ 	.word	0x00002170
        /*0218*/ 	.word	0x000000ff
        /*021c*/ 	.word	0x0000e000
        /*0220*/ 	.short	0x0100
        /*0222*/ 	.byte	0x09
	.zero		1


	//   ....[1]....
        /*0224*/ 	.word	0x00002380
        /*0228*/ 	.word	0x000000ff
        /*022c*/ 	.word	0x0000e008
        /*0230*/ 	.short	0x0100
        /*0232*/ 	.byte	0x09
	.zero		1


	//   ....[2]....
        /*0234*/ 	.word	0x000024d0
        /*0238*/ 	.word	0x000000ff
        /*023c*/ 	.word	0x0000a000
        /*0240*/ 	.short	0x0100
        /*0242*/ 	.byte	0x09
	.zero		1


	//   ....[3]....
        /*0244*/ 	.word	0x00002880
        /*0248*/ 	.word	0x000000ff
        /*024c*/ 	.word	0x0000a000
        /*0250*/ 	.short	0x010a
        /*0252*/ 	.byte	0x09
	.zero		1


	//   ....[4]....
        /*0254*/ 	.word	0x00002990
        /*0258*/ 	.word	0x000000ff
        /*025c*/ 	.word	0x0000a000
        /*0260*/ 	.short	0x0108
        /*0262*/ 	.byte	0x09
	.zero		1


	//   ....[5]....
        /*0264*/ 	.word	0x00006a50
        /*0268*/ 	.word	0x000000ff
        /*026c*/ 	.word	0x0000e010
        /*0270*/ 	.short	0x0100
        /*0272*/ 	.byte	0x09
	.zero		1


	//   ....[6]....
        /*0274*/ 	.word	0x00006ed0
        /*0278*/ 	.word	0x000000ff
        /*027c*/ 	.word	0x0000e010
        /*0280*/ 	.short	0x010a
        /*0282*/ 	.byte	0x09
	.zero		1


	//   ....[7]....
        /*0284*/ 	.word	0x00007230
        /*0288*/ 	.word	0x000000ff
        /*028c*/ 	.word	0x0000e010
        /*0290*/ 	.short	0x0108
        /*0292*/ 	.byte	0x09
	.zero		1


	//   ....[8]....
        /*0294*/ 	.word	0x000087a0
        /*0298*/ 	.word	0x000000ff
        /*029c*/ 	.word	0x00000000
        /*02a0*/ 	.short	0x010a
        /*02a2*/ 	.byte	0x1e
	.zero		1


	//   ....[9]....
        /*02a4*/ 	.word	0x0000a5f0
        /*02a8*/ 	.word	0x000000ff
        /*02ac*/ 	.word	0x00000000
        /*02b0*/ 	.short	0x010a
        /*02b2*/ 	.byte	0x1e
	.zero		1


	//   ....[10]....
        /*02b4*/ 	.word	0x0000a740
        /*02b8*/ 	.word	0x000000ff
        /*02bc*/ 	.word	0x0000e000
        /*02c0*/ 	.short	0x0108
        /*02c2*/ 	.byte	0x09
	.zero		1


	//   ....[11]....
        /*02c4*/ 	.word	0x0000a840
        /*02c8*/ 	.word	0x000000ff
        /*02cc*/ 	.word	0x0000e008
        /*02d0*/ 	.short	0x0108
        /*02d2*/ 	.byte	0x09
	.zero		1


	//   ....[12]....
        /*02d4*/ 	.word	0x0000ce70
        /*02d8*/ 	.word	0x000000ff
        /*02dc*/ 	.word	0x0000a000
        /*02e0*/ 	.short	0x010a
        /*02e2*/ 	.byte	0x09
	.zero		1


	//   ....[13]....
        /*02e4*/ 	.word	0x0000cea0
        /*02e8*/ 	.word	0x000000ff
        /*02ec*/ 	.word	0x0000e010
        /*02f0*/ 	.short	0x010a
        /*02f2*/ 	.byte	0x09
	.zero		1


	//   ....[14]....
        /*02f4*/ 	.word	0x0000ced0
        /*02f8*/ 	.word	0x000000ff
        /*02fc*/ 	.word	0x00000000
        /*0300*/ 	.short	0x010a
        /*0302*/ 	.byte	0x1e
	.zero		1


	//   ....[15]....
        /*0304*/ 	.word	0x0000cf00
        /*0308*/ 	.word	0x000000ff
        /*030c*/ 	.word	0x00000000
        /*0310*/ 	.short	0x010a
        /*0312*/ 	.byte	0x1e
	.zero		1


	//----- nvinfo : EIATTR_NUM_MBARRIERS
	.align		4
.L_79:
        /*0314*/ 	.byte	0x03, 0x38
        /*0316*/ 	.short	0xffff


	//----- nvinfo : EIATTR_EXIT_INSTR_OFFSETS
	.align		4
        /*0318*/ 	.byte	0x04, 0x1c
        /*031a*/ 	.short	(.L_81 - .L_80)


	//   ....[0]....
.L_80:
        /*031c*/ 	.word	0x0000ce60


	//----- nvinfo : EIATTR_REQNTID
	.align		4
.L_81:
        /*0320*/ 	.byte	0x04, 0x10
        /*0322*/ 	.short	(.L_83 - .L_82)
.L_82:
        /*0324*/ 	.word	0x00000100
        /*0328*/ 	.word	0x00000001
        /*032c*/ 	.word	0x00000001


	//----- nvinfo : EIATTR_CRS_STACK_SIZE
	.align		4
.L_83:
        /*0330*/ 	.byte	0x04, 0x1e
        /*0332*/ 	.short	(.L_85 - .L_84)
.L_84:
        /*0334*/ 	.word	0x00000000


	//----- nvinfo : EIATTR_CBANK_PARAM_SIZE
	.align		4
.L_85:
        /*0338*/ 	.byte	0x03, 0x19
        /*033a*/ 	.short	0x0088


	//----- nvinfo : EIATTR_PARAM_CBANK
	.align		4
        /*033c*/ 	.byte	0x04, 0x0a
        /*033e*/ 	.short	(.L_87 - .L_86)
	.align		4
.L_86:
        /*0340*/ 	.word	index@(.nv.constant0.attn_fwd)
        /*0344*/ 	.short	0x0380
        /*0346*/ 	.short	0x0088


	//----- nvinfo : EIATTR_SW_WAR
	.align		4
.L_87:
        /*0348*/ 	.byte	0x04, 0x36
        /*034a*/ 	.short	(.L_89 - .L_88)
.L_88:
        /*034c*/ 	.word	0x00000008
.L_89:


//--------------------- .nv.compat                --------------------------
	.section	.nv.compat,"",@"SHT_CUDA_COMPAT_INFO"
	.align	4
        /*0000*/ 	.byte	0x02, 0x02, 0x02, 0x00, 0x02, 0x05, 0x05, 0x00, 0x02, 0x03, 0x00, 0x00, 0x02, 0x06, 0x01, 0x00


//--------------------- .nv.callgraph             --------------------------
	.section	.nv.callgraph,"",@"SHT_CUDA_CALLGRAPH"
	.align	4
	.sectionentsize	8
	.align		4
        /*0000*/ 	.word	0x00000000
	.align		4
        /*0004*/ 	.word	0xffffffff
	.align		4
        /*0008*/ 	.word	0x00000000
	.align		4
        /*000c*/ 	.word	0xfffffffe
	.align		4
        /*0010*/ 	.word	0x00000000
	.align		4
        /*0014*/ 	.word	0xfffffffd
	.align		4
        /*0018*/ 	.word	0x00000000
	.align		4
        /*001c*/ 	.word	0xfffffffc


//--------------------- .nv.constant4             --------------------------
	.section	.nv.constant4,"a",@progbits
	.align	8
	.align		8
.nv.constant4:
        /*0000*/ 	.dword	_$_str


//--------------------- .text.attn_fwd            --------------------------
	.section	.text.attn_fwd,"ax",@progbits
	.align	128
        .global         attn_fwd
        .type           attn_fwd,@function
        .size           attn_fwd,(.L_x_31 - attn_fwd)
        .other          attn_fwd,@"STO_CUDA_ENTRY STV_DEFAULT"
attn_fwd:
.text.attn_fwd:
[----:B------:R-:W0:Y:S01]  /*0000*/  LDC R1, c[0x0][0x37c] ;  /* 0x0000df00ff017b82 */ /* 0x000e220000000800 */
[----:B------:R-:W1:Y:S02]  /*0010*/  S2R R36, SR_TID.X ;  /* 0x0000000000247919 */ /* 0x000e640000002100 */
[----:B-1----:R-:W-:-:S13]  /*0020*/  ISETP.GE.U32.AND P4, PT, R36, 0x20, PT ;  /* 0x000000202400780c */ /* 0x002fda0003f86070 */
[----:B------:R-:W-:Y:S05]  /*0030*/  @P4 BRA `(.L_x_0) ;  /* 0x0000000000b84947 */ /* 0x000fea0003800000 */
[----:B------:R-:W1:Y:S01]  /*0040*/  S2UR UR6, SR_CgaCtaId ;  /* 0x00000000000679c3 */ /* 0x000e620000008800 */
[----:B------:R-:W-:Y:S01]  /*0050*/  NOP ;  /* 0x0000000000007918 */ /* 0x000fe20000000000 */
[----:B------:R-:W-:Y:S02]  /*0060*/  UMOV UR4, 0x40 ;  /* 0x0000004000047882 */ /* 0x000fe40000000000 */
[----:B-1----:R-:W-:-:S09]  /*0070*/  ULEA UR4, UR6, UR4, 0x18 ;  /* 0x0000000406047291 */ /* 0x002fd2000f8ec0ff */
[----:B------:R-:W1:Y:S01]  /*0080*/  LDS.U8 R0, [UR4] ;  /* 0x00000004ff007984 */ /* 0x000e620008000000 */
[----:B------:R-:W-:Y:S02]  /*0090*/  UMOV UR4, 0x400 ;  /* 0x0000040000047882 */ /* 0x000fe40000000000 */
[----:B------:R-:W-:Y:S01]  /*00a0*/  ULEA UR4, UR6, UR4, 0x18 ;  /* 0x0000000406047291 */ /* 0x000fe2000f8ec0ff */
[----:B-1----:R-:W-:-:S13]  /*00b0*/  ISETP.NE.AND P0, PT, R0, RZ, PT ;  /* 0x000000ff0000720c */ /* 0x002fda0003f05270 */
[----:B------:R-:W-:Y:S05]  /*00c0*/  @P0 BRA `(.L_x_1) ;  /* 0x00000000007c0947 */ /* 0x000fea0003800000 */
[----:B------:R-:W-:-:S13]  /*00d0*/  ELECT P0, URZ, PT ;  /* 0x0000000000ff782f */ /* 0x000fda0003800000 */
[----:B------:R-:W-:Y:S05]  /*00e0*/  @!P0 BRA `(.L_x_2) ;  /* 0x0000000000848947 */ /* 0x000fea0003800000 */
[----:B------:R-:W-:Y:S01]  /*00f0*/  UMOV UR5, 0x10 ;  /* 0x0000001000057882 */ /* 0x000fe20000000000 */
[----:B------:R-:W-:Y:S02]  /*0100*/  IMAD.MOV.U32 R4, RZ, RZ, 0x1 ;  /* 0x00000001ff047424 */ /* 0x000fe400078e00ff */
[----:B------:R-:W-:Y:S02]  /*0110*/  IMAD.MOV.U32 R5, RZ, RZ, 0xffff ;  /* 0x0000ffffff057424 */ /* 0x000fe400078e00ff */
[----:B------:R-:W-:Y:S04]  /*0120*/  DEPBAR.LE SB1, 0x36 ;  /* 0x00009d800000791a */ /* 0x000fe80000000000 */
[----:B------:R-:W1:Y:S02]  /*0130*/  UTCATOMSWS.FIND_AND_SET.ALIGN UP0, UR5, UR5 ;  /* 0x00000005000575e3 */ /* 0x000e640008000800 */
[----:B-1----:R-:W-:-:S04]  /*0140*/  PLOP3.LUT P0, PT, PT, PT, UP0, 0x80, 0x8 ;  /* 0x000000000008781c */ /* 0x002fc80003f0f008 */
[----:B------:R-:W-:-:S04]  /*0150*/  SEL R0, RZ, 0xffffffff, !P0 ;  /* 0xffffffffff007807 */ /* 0x000fc80004000000 */
[----:B------:R-:W-:Y:S01]  /*0160*/  ISETP.NE.AND P0, PT, R0, RZ, PT ;  /* 0x000000ff0000720c */ /* 0x000fe20003f05270 */
[----:B------:R-:W-:-:S12]  /*0170*/  IMAD.U32 R0, RZ, RZ, UR5 ;  /* 0x00000005ff007e24 */ /* 0x000fd8000f8e00ff */
[----:B------:R-:W-:Y:S05]  /*0180*/  @P0 BRA `(.L_x_3) ;  /* 0x0000000000240947 */ /* 0x000fea0003800000 */
.L_x_4:
[----:B------:R-:W-:Y:S05]  /*0190*/  NANOSLEEP 0x64 ;  /* 0x000000640000795d */ /* 0x000fea0003800000 */
[----:B------:R-:W-:-:S05]  /*01a0*/  UMOV UR5, 0x10 ;  /* 0x0000001000057882 */ /* 0x000fca0000000000 */
[----:B------:R-:W-:Y:S04]  /*01b0*/  DEPBAR.LE SB1, 0x36 ;  /* 0x00009d800000791a */ /* 0x000fe80000000000 */
[----:B------:R-:W1:Y:S02]  /*01c0*/  UTCATOMSWS.FIND_AND_SET.ALIGN UP0, UR5, UR5 ;  /* 0x00000005000575e3 */ /* 0x000e640008000800 */
[----:B-1----:R-:W-:-:S04]  /*01d0*/  PLOP3.LUT P0, PT, PT, PT, UP0, 0x80, 0x8 ;  /* 0x000000000008781c */ /* 0x002fc80003f0f008 */
[----:B------:R-:W-:-:S04]  /*01e0*/  SEL R0, RZ, 0xffffffff, !P0 ;  /* 0xffffffffff007807 */ /* 0x000fc80004000000 */
[----:B------:R-:W-:Y:S01]  /*01f0*/  ISETP.NE.AND P0, PT, R0, RZ, PT ;  /* 0x000000ff0000720c */ /* 0x000fe20003f05270 */
[----:B------:R-:W-:-:S12]  /*0200*/  IMAD.U32 R0, RZ, RZ, UR5 ;  /* 0x00000005ff007e24 */ /* 0x000fd8000f8e00ff */
[----:B------:R-:W-:Y:S05]  /*0210*/  @!P0 BRA `(.L_x_4) ;  /* 0xfffffffc00dc8947 */ /* 0x000fea000383ffff */
.L_x_3:
[----:B------:R-:W-:Y:S01]  /*0220*/  IADD3 R3, PT, PT, R0, 0x10, RZ ;  /* 0x0000001000037810 */ /* 0x000fe20007ffe0ff */
[----:B------:R-:W-:Y:S01]  /*0230*/  UMOV UR5, 0x50 ;  /* 0x0000005000057882 */ /* 0x000fe20000000000 */
[----:B------:R-:W-:Y:S01]  /*0240*/  SHF.L.U32 R2, R5, R0, RZ ;  /* 0x0000000005027219 */ /* 0x000fe200000006ff */
[----:B------:R-:W-:Y:S01]  /*0250*/  ULEA UR5, UR6, UR5, 0x18 ;  /* 0x0000000506057291 */ /* 0x000fe2000f8ec0ff */
[----:B------:R-:W-:Y:S01]  /*0260*/  SHF.L.U32 R3, R4, R3, RZ ;  /* 0x0000000304037219 */ /* 0x000fe200000006ff */
[----:B------:R-:W-:-:S03]  /*0270*/  IMAD.SHL.U32 R0, R0, 0x20, RZ ;  /* 0x0000002000007824 */ /* 0x000fc600078e00ff */
[----:B------:R-:W-:-:S05]  /*0280*/  LOP3.LUT R2, R3, R2, RZ, 0xfc, !PT ;  /* 0x0000000203027212 */ /* 0x000fca00078efcff */
[----:B------:R1:W-:Y:S04]  /*0290*/  ATOMS.OR RZ, [UR5], R2 ;  /* 0x00000002ffff798c */ /* 0x0003e8000b000005 */
[----:B------:R1:W-:Y:S01]  /*02a0*/  STS [UR4], R0 ;  /* 0x00000000ff007988 */ /* 0x0003e20008000804 */
[----:B------:R-:W-:Y:S05]  /*02b0*/  BRA `(.L_x_2) ;  /* 0x0000000000107947 */ /* 0x000fea0003800000 */
.L_x_1:
[----:B------:R-:W-:Y:S01]  /*02c0*/  IMAD.MOV.U32 R0, RZ, RZ, -0x1 ;  /* 0xffffffffff007424 */ /* 0x000fe200078e00ff */
[----:B------:R-:W-:-:S04]  /*02d0*/  MOV R2, 0x300 ;  /* 0x0000030000027802 */ /* 0x000fc80000000f00 */
[----:B------:R1:W-:Y:S03]  /*02e0*/  STS [UR4], R0 ;  /* 0x00000000ff007988 */ /* 0x0003e60008000804 */
[----:B01----:R-:W-:Y:S05]  /*02f0*/  CALL.REL.NOINC `($__internal_1_$__cuda_sm10x_tcgen05_guardrail_trap_phase_invalid_during_alloc) ;  /* 0x000000cc00187944 */ /* 0x003fea0003c00000 */
.L_x_2:
[----:B------:R-:W-:Y:S05]  /*0300*/  WARPSYNC.ALL ;  /* 0x0000000000007948 */ /* 0x000fea0003800000 */
[----:B------:R-:W-:Y:S01]  /*0310*/  NOP ;  /* 0x0000000000007918 */ /* 0x000fe20000000000 */
.L_x_0:
[----:B------:R-:W2:Y:S01]  /*0320*/  S2R R87, SR_CTAID.X ;  /* 0x0000000000577919 */ /* 0x000ea20000002500 */
[----:B------:R-:W3:Y:S01]  /*0330*/  S2UR UR7, SR_CTAID.Y ;  /* 0x00000000000779c3 */ /* 0x000ee20000002600 */
[----:B------:R-:W3:Y:S01]  /*0340*/  LDCU.64 UR4, c[0x0][0x3b0] ;  /* 0x00007600ff0477ac */ /* 0x000ee20008000a00 */
[----:B------:R-:W-:Y:S01]  /*0350*/  UMOV UR9, 0x400 ;  /* 0x0000040000097882 */ /* 0x000fe20000000000 */
[----:B------:R-:W4:Y:S05]  /*0360*/  LDCU.64 UR32, c[0x0][0x358] ;  /* 0x00006b00ff2077ac */ /* 0x000f2a0008000a00 */
[----:B------:R-:W1:Y:S08]  /*0370*/  LDC.64 R4, c[0x0][0x380] ;  /* 0x0000e000ff047b82 */ /* 0x000e700000000a00 */
[----:B------:R-:W0:Y:S01]  /*0380*/  LDC R137, c[0x0][0x3b8] ;  /* 0x0000ee00ff897b82 */ /* 0x000e220000000800 */
[----:B---3--:R-:W-:-:S07]  /*0390*/  UIMAD UR4, UR7, UR4, URZ ;  /* 0x00000004070472a4 */ /* 0x008fce000f8e02ff */
[----:B------:R-:W3:Y:S01]  /*03a0*/  S2UR UR6, SR_CgaCtaId ;  /* 0x00000000000679c3 */ /* 0x000ee20000008800 */
[----:B------:R-:W-:Y:S01]  /*03b0*/  USHF.L.U32 UR8, UR4, 0x1, URZ ;  /* 0x0000000104087899 */ /* 0x000fe200080006ff */
[----:B-12---:R-:W-:-:S05]  /*03c0*/  PRMT R0, R36, 0x6540, R87 ;  /* 0x0000654024007816 */ /* 0x006fca0000000057 */
[----:B------:R-:W-:Y:S01]  /*03d0*/  IMAD R2, R0, UR5, RZ ;  /* 0x0000000500027c24 */ /* 0x000fe2000f8e02ff */
[----:B------:R-:W-:-:S03]  /*03e0*/  UIMAD.WIDE UR4, UR4, 0x2, URZ ;  /* 0x00000002040478a5 */ /* 0x000fc6000f8e02ff */
[C---:B------:R-:W-:Y:S01]  /*03f0*/  IMAD.SHL.U32 R23, R2.reuse, 0x2, RZ ;  /* 0x0000000202177824 */ /* 0x040fe200078e00ff */
[----:B0-----:R-:W-:Y:S01]  /*0400*/  SHF.L.U32 R11, R137, 0x4, RZ ;  /* 0x00000004890b7819 */ /* 0x001fe200000006ff */
[----:B------:R-:W-:-:S03]  /*0410*/  IMAD.HI R2, R2, 0x2, RZ ;  /* 0x0000000202027827 */ /* 0x000fc600078e02ff */
[----:B------:R-:W-:Y:S01]  /*0420*/  IADD3 R22, P0, P1, R23, UR8, R4 ;  /* 0x0000000817167c10 */ /* 0x000fe2000f91e004 */
[C---:B------:R-:W-:Y:S02]  /*0430*/  IMAD R19, R137.reuse, 0x50, RZ ;  /* 0x0000005089137824 */ /* 0x040fe400078e02ff */
[C---:B------:R-:W-:Y:S01]  /*0440*/  IMAD R15, R137.reuse, 0x14, RZ ;  /* 0x00000014890f7824 */ /* 0x040fe200078e02ff */
[----:B------:R-:W-:Y:S01]  /*0450*/  IADD3.X R23, PT, PT, R2, UR5, R5, P0, P1 ;  /* 0x0000000502177c10 */ /* 0x000fe200087e2405 */
[C---:B------:R-:W-:Y:S01]  /*0460*/  IMAD R25, R137.reuse, 0x60, RZ ;  /* 0x0000006089197824 */ /* 0x040fe200078e02ff */
[CC--:B------:R-:W-:Y:S01]  /*0470*/  LEA R18, P3, R137.reuse, R22.reuse, 0x5 ;  /* 0x0000001689127211 */ /* 0x0c0fe200078628ff */
[----:B------:R-:W-:Y:S01]  /*0480*/  IMAD.SHL.U32 R9, R137, 0x8, RZ ;  /* 0x0000000889097824 */ /* 0x000fe200078e00ff */
[-C--:B------:R-:W-:Y:S01]  /*0490*/  IADD3 R2, P0, PT, R19, R22.reuse, RZ ;  /* 0x0000001613027210 */ /* 0x080fe20007f1e0ff */
[C---:B------:R-:W-:Y:S01]  /*04a0*/  IMAD R13, R137.reuse, 0xa, RZ ;  /* 0x0000000a890d7824 */ /* 0x040fe200078e02ff */
[CC--:B------:R-:W-:Y:S01]  /*04b0*/  LEA R24, P6, R137.reuse, R22.reuse, 0x4 ;  /* 0x0000001689187211 */ /* 0x0c0fe200078c20ff */
[----:B------:R-:W-:Y:S01]  /*04c0*/  IMAD R7, R137, 0x6, RZ ;  /* 0x0000000689077824 */ /* 0x000fe200078e02ff */
[-C--:B------:R-:W-:Y:S01]  /*04d0*/  LEA.HI.X.SX32 R19, R11, R23.reuse, 0x1, P3 ;  /* 0x000000170b137211 */ /* 0x080fe200018f0eff */
[----:B------:R-:W-:Y:S01]  /*04e0*/  IMAD.SHL.U32 R21, R137, 0x20, RZ ;  /* 0x0000002089157824 */ /* 0x000fe200078e00ff */
[-C--:B------:R-:W-:Y:S01]  /*04f0*/  IADD3 R12, P3, PT, R15, R22.reuse, RZ ;  /* 0x000000160f0c7210 */ /* 0x080fe20007f7e0ff */
[----:B------:R-:W-:Y:S01]  /*0500*/  IMAD R3, R137, 0x5, RZ ;  /* 0x0000000589037824 */ /* 0x000fe200078e02ff */
[-C--:B------:R-:W-:Y:S01]  /*0510*/  IADD3 R4, P5, PT, R25, R22.reuse, RZ ;  /* 0x0000001619047210 */ /* 0x080fe20007fbe0ff */
[----:B------:R-:W-:Y:S01]  /*0520*/  IMAD R27, R137, 0x28, RZ ;  /* 0x00000028891b7824 */ /* 0x000fe200078e02ff */
[-C--:B------:R-:W-:Y:S01]  /*0530*/  LEA.HI.X.SX32 R25, R9, R23.reuse, 0x1, P6 ;  /* 0x0000001709197211 */ /* 0x080fe200030f0eff */
[C---:B------:R-:W-:Y:S01]  /*0540*/  IMAD R5, R137.reuse, 0x3, RZ ;  /* 0x0000000389057824 */ /* 0x040fe200078e02ff */
[CC--:B------:R-:W-:Y:S01]  /*0550*/  LEA R8, P1, R137.reuse, R22.reuse, 0x6 ;  /* 0x0000001689087211 */ /* 0x0c0fe200078230ff */
[----:B------:R-:W-:Y:S01]  /*0560*/  IMAD R31, R137, 0x18, RZ ;  /* 0x00000018891f7824 */ /* 0x000fe200078e02ff */
[-C--:B------:R-:W-:Y:S01]  /*0570*/  IADD3 R10, P6, PT, R13, R22.reuse, RZ ;  /* 0x000000160d0a7210 */ /* 0x080fe20007fde0ff */
[----:B------:R-:W-:Y:S01]  /*0580*/  IMAD R35, R137, 0x30, RZ ;  /* 0x0000003089237824 */ /* 0x000fe200078e02ff */
[-C--:B------:R-:W-:Y:S01]  /*0590*/  LEA.HI.X.SX32 R13, R13, R23.reuse, 0x1, P3 ;  /* 0x000000170d0d7211 */ /* 0x080fe200018f0eff */
        /* <DEDUP_REMOVED lines=9> */
[-C--:B------:R-:W-:Y:S01]  /*0630*/  LEA.HI.X.SX32 R3, R27, R23.reuse, 0x1, P0 ;  /* 0x000000171b037211 */ /* 0x080fe200000f0eff */
        /* <DEDUP_REMOVED lines=8> */
[----:B------:R-:W-:Y:S01]  /*06c0*/  IMAD R63, R137, 0x12, RZ ;  /* 0x00000012893f7824 */ /* 0x000fe200078e02ff */
[-C--:B------:R-:W-:Y:S01]  /*06d0*/  LEA.HI.X.SX32 R15, R15, R23.reuse, 0x1, P1 ;  /* 0x000000170f0f7211 */ /* 0x080fe200008f0eff */
[----:B------:R-:W-:Y:S01]  /*06e0*/  IMAD R57, R137, 0x42, RZ ;  /* 0x0000004289397824 */ /* 0x000fe200078e02ff */
[-C--:B------:R-:W-:Y:S01]  /*06f0*/  IADD3 R44, P5, PT, R47, R22.reuse, RZ ;  /* 0x000000162f2c7210 */ /* 0x080fe20007fbe0ff */
[----:B------:R-:W-:Y:S01]  /*0700*/  IMAD R59, R137, 0x44, RZ ;  /* 0x00000044893b7824 */ /* 0x000fe200078e02ff */
[-C--:B------:R-:W-:Y:S01]  /*0710*/  IADD3 R26, P1, PT, R29, R22.reuse, RZ ;  /* 0x000000161d1a7210 */ /* 0x080fe20007f3e0ff */
[----:B------:R-:W-:Y:S01]  /*0720*/  IMAD.SHL.U32 R41, R137, 0x4, RZ ;  /* 0x0000000489297824 */ /* 0x000fe200078e00ff */
[-C--:B------:R-:W-:Y:S01]  /*0730*/  LEA.HI.X.SX32 R29, R29, R23.reuse, 0x1, P0 ;  /* 0x000000171d1d7211 */ /* 0x080fe200000f0eff */
[----:B------:R-:W-:Y:S01]  /*0740*/  IMAD R43, R137, 0x9, RZ ;  /* 0x00000009892b7824 */ /* 0x000fe200078e02ff */
[-C--:B------:R-:W-:Y:S01]  /*0750*/  LEA.HI.X.SX32 R31, R31, R23.reuse, 0x1, P3 ;  /* 0x000000171f1f7211 */ /* 0x080fe200018f0eff */
[----:B------:R-:W-:Y:S01]  /*0760*/  IMAD R69, R137, 0x16, RZ ;  /* 0x0000001689457824 */ /* 0x000fe200078e02ff */
[-C--:B------:R-:W-:Y:S01]  /*0770*/  IADD3 R34, P0, PT, R39, R22.reuse, RZ ;  /* 0x0000001627227210 */ /* 0x080fe20007f1e0ff */
[----:B------:R-:W-:Y:S01]  /*0780*/  IMAD R75, R137, 0x1a, RZ ;  /* 0x0000001a894b7824 */ /* 0x000fe200078e02ff */
[-C--:B------:R-:W-:Y:S01]  /*0790*/  IADD3 R38, P3, PT, R45, R22.reuse, RZ ;  /* 0x000000162d267210 */ /* 0x080fe20007f7e0ff */
[----:B------:R-:W-:Y:S01]  /*07a0*/  IMAD R81, R137, 0x1e, RZ ;  /* 0x0000001e89517824 */ /* 0x000fe200078e02ff */
[-C--:B------:R-:W-:Y:S01]  /*07b0*/  IADD3 R6, P2, PT, R179, R22.reuse, RZ ;  /* 0x00000016b3067210 */ /* 0x080fe20007f5e0ff */
        /* <DEDUP_REMOVED lines=10> */
[----:B------:R-:W-:Y:S01]  /*0860*/  BAR.SYNC.DEFER_BLOCKING 0x0 ;  /* 0x0000000000007b1d */ /* 0x000fe20000010000 */
[-C--:B------:R-:W-:Y:S01]  /*0870*/  LEA.HI.X.SX32 R7, R47, R23.reuse, 0x1, P2 ;  /* 0x000000172f077211 */ /* 0x080fe200010f0eff */
[----:B------:R-:W-:Y:S01]  /*0880*/  IMAD R97, R137, 0x26, RZ ;  /* 0x0000002689617824 */ /* 0x000fe200078e02ff */
[-C--:B------:R-:W-:Y:S01]  /*0890*/  LEA.HI.X.SX32 R17, R55, R23.reuse, 0x1, P6 ;  /* 0x0000001737117211 */ /* 0x080fe200030f0eff */
[C---:B------:R-:W-:Y:S01]  /*08a0*/  IMAD R61, R137.reuse, 0x11, RZ ;  /* 0x00000011893d7824 */ /* 0x040fe200078e02ff */
[CC--:B------:R-:W-:Y:S01]  /*08b0*/  LEA R56, P2, R137.reuse, R22.reuse, 0x2 ;  /* 0x0000001689387211 */ /* 0x0c0fe200078410ff */
[C---:B------:R-:W-:Y:S01]  /*08c0*/  IMAD R65, R137.reuse, 0x13, RZ ;  /* 0x0000001389417824 */ /* 0x040fe200078e02ff */
[CC--:B------:R-:W-:Y:S01]  /*08d0*/  LEA R58, P6, R137.reuse, R22.reuse, 0x3 ;  /* 0x00000016893a7211 */ /* 0x0c0fe200078c18ff */
[C---:B------:R-:W-:Y:S01]  /*08e0*/  IMAD R103, R137.reuse, 0x2a, RZ ;  /* 0x0000002a89677824 */ /* 0x040fe200078e02ff */
[CC--:B------:R-:W-:Y:S01]  /*08f0*/  LEA.HI.X.SX32 R55, R137.reuse, R23.reuse, 0x1, P5 ;  /* 0x0000001789377211 */ /* 0x0c0fe200028f0eff */
        /* <DEDUP_REMOVED lines=22> */
[----:B---3--:R-:W-:Y:S01]  /*0a60*/  ULEA UR9, UR6, UR9, 0x18 ;  /* 0x0000000906097291 */ /* 0x008fe2000f8ec0ff */
        /* <DEDUP_REMOVED lines=25> */
[----:B------:R-:W0:Y:S01]  /*0c00*/  LDS R132, [UR9] ;  /* 0x00000009ff847984 */ /* 0x000e220008000800 */
        /* <DEDUP_REMOVED lines=8> */
[----:B------:R-:W-:Y:S01]  /*0c90*/  LEA.HI.X.SX32 R75, R75, R23, 0x1, P6 ;  /* 0x000000174b4b7211 */ /* 0x000fe200030f0eff */
[----:B------:R-:W-:Y:S01]  /*0ca0*/  IMAD R157, R137, 0x58, RZ ;  /* 0x00000058899d7824 */ /* 0x000fe200078e02ff */
[-C--:B------:R-:W-:Y:S01]  /*0cb0*/  IADD3 R78, P2, PT, R131, R22.reuse, RZ ;  /* 0x00000016834e7210 */ /* 0x080fe20007f5e0ff */
[----:B------:R-:W-:Y:S01]  /*0cc0*/  BAR.SYNC.DEFER_BLOCKING 0x0 ;  /* 0x0000000000007b1d */ /* 0x000fe20000010000 */
[----:B------:R-:W-:-:S02]  /*0cd0*/  IADD3 R80, P6, PT, R135, R22, RZ ;  /* 0x0000001687507210 */ /* 0x000fc40007fde0ff */
[-C--:B------:R-:W-:Y:S02]  /*0ce0*/  LEA.HI.X.SX32 R77, R77, R23.reuse, 0x1, P5 ;  /* 0x000000174d4d7211 */ /* 0x080fe400028f0eff */
[-C--:B------:R-:W-:Y:S01]  /*0cf0*/  IADD3 R82, P5, PT, R139, R22.reuse, RZ ;  /* 0x000000168b527210 */ /* 0x080fe20007fbe0ff */
[----:B------:R-:W-:Y:S01]  /*0d00*/  IMAD R159, R137, 0x5a, RZ ;  /* 0x0000005a899f7824 */ /* 0x000fe200078e02ff */
[-C--:B------:R-:W-:Y:S01]  /*0d10*/  LEA.HI.X.SX32 R39, R39, R23.reuse, 0x1, P3 ;  /* 0x0000001727277211 */ /* 0x080fe200018f0eff */
        /* <DEDUP_REMOVED lines=48> */
[----:B----4-:R-:W5:Y:S01]  /*1020*/  LDG.E.U16 R56, desc[UR32][R56.64] ;  /* 0x0000002038387981 */ /* 0x010f62000c1e1500 */
[-C--:B------:R-:W-:Y:S01]  /*1030*/  LEA.HI.X.SX32 R99, R105, R23.reuse, 0x1, P2 ;  /* 0x0000001769637211 */ /* 0x080fe200010f0eff */
[----:B------:R-:W1:Y:S01]  /*1040*/  LDCU UR4, c[0x0][0x3c8] ;  /* 0x00007900ff0477ac */ /* 0x000e620008000800 */
[----:B------:R-:W-:Y:S01]  /*1050*/  LEA.HI.X.SX32 R101, R107, R23, 0x1, P6 ;  /* 0x000000176b657211 */ /* 0x000fe200030f0eff */
[----:B------:R-:W5:Y:S01]  /*1060*/  LDG.E.U16 R58, desc[UR32][R58.64] ;  /* 0x000000203a3a7981 */ /* 0x000f62000c1e1500 */
[----:B------:R-:W-:-:S02]  /*1070*/  IADD3 R108, P3, PT, R165, R22, RZ ;  /* 0x00000016a56c7210 */ /* 0x000fc40007f7e0ff */
[-C--:B------:R-:W-:Y:S01]  /*1080*/  IADD3 R110, P2, PT, R167, R22.reuse, RZ ;  /* 0x00000016a76e7210 */ /* 0x080fe20007f5e0ff */
[----:B------:R-:W5:Y:S01]  /*1090*/  LDG.E.U16 R60, desc[UR32][R60.64] ;  /* 0x000000203c3c7981 */ /* 0x000f62000c1e1500 */
[-C--:B------:R-:W-:Y:S02]  /*10a0*/  IADD3 R112, P6, PT, R169, R22.reuse, RZ ;  /* 0x00000016a9707210 */ /* 0x080fe40007fde0ff */
[-C--:B------:R-:W-:Y:S01]  /*10b0*/  LEA.HI.X.SX32 R103, R109, R23.reuse, 0x1, P5 ;  /* 0x000000176d677211 */ /* 0x080fe200028f0eff */
[----:B------:R-:W5:Y:S01]  /*10c0*/  LDG.E.U16 R62, desc[UR32][R62.64] ;  /* 0x000000203e3e7981 */ /* 0x000f62000c1e1500 */
[-C--:B------:R-:W-:Y:S02]  /*10d0*/  LEA.HI.X.SX32 R105, R111, R23.reuse, 0x1, P1 ;  /* 0x000000176f697211 */ /* 0x080fe400008f0eff */
[----:B------:R-:W-:Y:S01]  /*10e0*/  LEA.HI.X.SX32 R107, R113, R23, 0x1, P0 ;  /* 0x00000017716b7211 */ /* 0x000fe200000f0eff */
[----:B------:R-:W5:Y:S01]  /*10f0*/  LDG.E.U16 R64, desc[UR32][R64.64] ;  /* 0x0000002040407981 */ /* 0x000f62000c1e1500 */
[----:B------:R-:W-:-:S02]  /*1100*/  IADD3 R114, P5, PT, R171, R22, RZ ;  /* 0x00000016ab727210 */ /* 0x000fc40007fbe0ff */
[-C--:B------:R-:W-:Y:S01]  /*1110*/  IADD3 R116, P1, PT, R173, R22.reuse, RZ ;  /* 0x00000016ad747210 */ /* 0x080fe20007f3e0ff */
[----:B------:R-:W5:Y:S01]  /*1120*/  LDG.E.U16 R66, desc[UR32][R66.64] ;  /* 0x0000002042427981 */ /* 0x000f62000c1e1500 */
[-C--:B------:R-:W-:Y:S01]  /*1130*/  IADD3 R118, P0, PT, R175, R22.reuse, RZ ;  /* 0x00000016af767210 */ /* 0x080fe20007f1e0ff */
[----:B------:R-:W-:Y:S01]  /*1140*/  IMAD R137, R137, 0x3d, RZ ;  /* 0x0000003d89897824 */ /* 0x000fe200078e02ff */
        /* <DEDUP_REMOVED lines=17> */
[----:B------:R-:W-:Y:S02]  /*1260*/  IADD3 R130, P0, PT, R189, R22, RZ ;  /* 0x00000016bd827210 */ /* 0x000fe40007f1e0ff */
[-C--:B------:R-:W-:Y:S01]  /*1270*/  LEA.HI.X.SX32 R121, R127, R23.reuse, 0x1, P3 ;  /* 0x000000177f797211 */ /* 0x080fe200018f0eff */
[----:B------:R-:W5:Y:S01]  /*1280*/  LDG.E.U16 R118, desc[UR32][R118.64] ;  /* 0x0000002076767981 */ /* 0x000f62000c1e1500 */
[-C--:B------:R-:W-:Y:S02]  /*1290*/  LEA.HI.X.SX32 R123, R129, R23.reuse, 0x1, P2 ;  /* 0x00000017817b7211 */ /* 0x080fe400010f0eff */
[-C--:B------:R-:W-:Y:S01]  /*12a0*/  LEA.HI.X.SX32 R125, R131, R23.reuse, 0x1, P6 ;  /* 0x00000017837d7211 */ /* 0x080fe200030f0eff */
[----:B------:R-:W5:Y:S01]  /*12b0*/  LDG.E.U16 R120, desc[UR32][R120.64] ;  /* 0x0000002078787981 */ /* 0x000f62000c1e1500 */
[----:B------:R-:W-:-:S02]  /*12c0*/  LEA.HI.X.SX32 R127, R133, R23, 0x1, P5 ;  /* 0x00000017857f7211 */ /* 0x000fc400028f0eff */
[-C--:B------:R-:W-:Y:S01]  /*12d0*/  LEA.HI.X.SX32 R129, R135, R23.reuse, 0x1, P1 ;  /* 0x0000001787817211 */ /* 0x080fe200008f0eff */
[----:B------:R-:W5:Y:S01]  /*12e0*/  LDG.E.U16 R122, desc[UR32][R122.64] ;  /* 0x000000207a7a7981 */ /* 0x000f62000c1e1500 */
[----:B------:R-:W-:-:S03]  /*12f0*/  LEA.HI.X.SX32 R131, R137, R23, 0x1, P0 ;  /* 0x0000001789837211 */ /* 0x000fc600000f0eff */
[----:B------:R-:W5:Y:S04]  /*1300*/  LDG.E.U16 R124, desc[UR32][R124.64] ;  /* 0x000000207c7c7981 */ /* 0x000f68000c1e1500 */
[----:B------:R-:W5:Y:S04]  /*1310*/  LDG.E.U16 R126, desc[UR32][R126.64] ;  /* 0x000000207e7e7981 */ /* 0x000f68000c1e1500 */
[----:B------:R-:W5:Y:S04]  /*1320*/  LDG.E.U16 R128, desc[UR32][R128.64] ;  /* 0x0000002080807981 */ /* 0x000f68000c1e1500 */
[----:B------:R-:W5:Y:S04]  /*1330*/  LDG.E.U16 R130, desc[UR32][R130.64] ;  /* 0x0000002082827981 */ /* 0x000f68000c1e1500 */
[----:B------:R-:W5:Y:S01]  /*1340*/  LDG.E.U16 R135, desc[UR32][R6.64] ;  /* 0x0000002006877981 */ /* 0x000f62000c1e1500 */
[----:B------:R-:W-:-:S03]  /*1350*/  SHF.R.U32.HI R86, RZ, 0x6, R36 ;  /* 0x00000006ff567819 */ /* 0x000fc60000011624 */
[----:B------:R-:W5:Y:S04]  /*1360*/  LDG.E.U16 R10, desc[UR32][R10.64] ;  /* 0x000000200a0a7981 */ /* 0x000f68000c1e1500 */
[----:B------:R2:W5:Y:S04]  /*1370*/  LDG.E.U16 R37, desc[UR32][R22.64] ;  /* 0x0000002016257981 */ /* 0x000568000c1e1500 */
[----:B------:R3:W5:Y:S01]  /*1380*/  LDG.E.U16 R7, desc[UR32][R68.64] ;  /* 0x0000002044077981 */ /* 0x000762000c1e1500 */
[----:B------:R-:W-:-:S03]  /*1390*/  SGXT.U32 R86, R86, 0x2 ;  /* 0x000000025656781a */ /* 0x000fc60000000000 */
[----:B------:R4:W5:Y:S01]  /*13a0*/  LDG.E.U16 R11, desc[UR32][R72.64] ;  /* 0x00000020480b7981 */ /* 0x000962000c1e1500 */
[----:B--2---:R-:W-:-:S03]  /*13b0*/  IADD3 R22, P3, PT, R191, R22, RZ ;  /* 0x00000016bf167210 */ /* 0x004fc60007f7e0ff */
[----:B------:R2:W5:Y:S01]  /*13c0*/  LDG.E.U16 R136, desc[UR32][R16.64] ;  /* 0x0000002010887981 */ /* 0x000562000c1e1500 */
[----:B---3--:R-:W3:Y:S01]  /*13d0*/  LDC.64 R68, c[0x0][0x3c0] ;  /* 0x0000f000ff447b82 */ /* 0x008ee20000000a00 */
[----:B------:R-:W-:Y:S02]  /*13e0*/  LEA.HI.X.SX32 R23, R139, R23, 0x1, P3 ;  /* 0x000000178b177211 */ /* 0x000fe400018f0eff */
[----:B------:R-:W5:Y:S04]  /*13f0*/  LDG.E.U16 R21, desc[UR32][R20.64] ;  /* 0x0000002014157981 */ /* 0x000f68000c1e1500 */
[----:B------:R0:W5:Y:S01]  /*1400*/  LDG.E.U16 R89, desc[UR32][R88.64] ;  /* 0x0000002058597981 */ /* 0x000162000c1e1500 */
[----:B----4-:R-:W4:Y:S03]  /*1410*/  LDC.64 R72, c[0x0][0x388] ;  /* 0x0000e200ff487b82 */ /* 0x010f260000000a00 */
[----:B------:R-:W5:Y:S04]  /*1420*/  LDG.E.U16 R23, desc[UR32][R22.64] ;  /* 0x0000002016177981 */ /* 0x000f68000c1e1500 */
[----:B------:R1:W5:Y:S04]  /*1430*/  LDG.E.U16 R133, desc[UR32][R2.64] ;  /* 0x0000002002857981 */ /* 0x000368000c1e1500 */
[----:B------:R0:W5:Y:S04]  /*1440*/  LDG.E.U16 R27, desc[UR32][R26.64] ;  /* 0x000000201a1b7981 */ /* 0x000168000c1e1500 */
[----:B------:R0:W5:Y:S01]  /*1450*/  LDG.E.U16 R134, desc[UR32][R4.64] ;  /* 0x0000002004867981 */ /* 0x000162000c1e1500 */
[----:B---3--:R-:W-:-:S03]  /*1460*/  IMAD R6, R86, R69, RZ ;  /* 0x0000004556067224 */ /* 0x008fc600078e02ff */
[----:B------:R3:W5:Y:S01]  /*1470*/  LDG.E.U16 R29, desc[UR32][R28.64] ;  /* 0x000000201c1d7981 */ /* 0x000762000c1e1500 */
[C---:B--2---:R-:W-:Y:S01]  /*1480*/  IMAD R16, R69.reuse, 0x4, R6 ;  /* 0x0000000445107824 */ /* 0x044fe200078e0206 */
[----:B0-----:R-:W-:Y:S02]  /*1490*/  LOP3.LUT R88, R36, 0x3f, RZ, 0xc0, !PT ;  /* 0x0000003f24587812 */ /* 0x001fe400078ec0ff */
[----:B------:R-:W5:Y:S02]  /*14a0*/  LDG.E.U16 R8, desc[UR32][R8.64] ;  /* 0x0000002008087981 */ /* 0x000f64000c1e1500 */
[C---:B------:R-:W-:Y:S01]  /*14b0*/  LEA R20, R69.reuse, R16, 0x2 ;  /* 0x0000001045147211 */ /* 0x040fe200078e10ff */
[----:B-1----:R-:W-:Y:S01]  /*14c0*/  IMAD R2, R88, UR4, RZ ;  /* 0x0000000458027c24 */ /* 0x002fe2000f8e02ff */
[----:B------:R-:W-:Y:S01]  /*14d0*/  SHF.R.U32.HI R3, RZ, 0x5, R36 ;  /* 0x00000005ff037819 */ /* 0x000fe20000011624 */
[----:B------:R-:W5:Y:S02]  /*14e0*/  LDG.E.U16 R54, desc[UR32][R54.64] ;  /* 0x0000002036367981 */ /* 0x000f64000c1e1500 */
[----:B------:R-:W-:-:S02]  /*14f0*/  IMAD R22, R69, 0x4, R20 ;  /* 0x0000000445167824 */ /* 0x000fc400078e0214 */
[----:B------:R-:W-:Y:S01]  /*1500*/  IMAD R68, R68, UR7, RZ ;  /* 0x0000000744447c24 */ /* 0x000fe2000f8e02ff */
[----:B------:R4:W5:Y:S01]  /*1510*/  LDG.E.U16 R9, desc[UR32][R70.64] ;  /* 0x0000002046097981 */ /* 0x000962000c1e1500 */
[----:B------:R-:W-:Y:S01]  /*1520*/  IMAD R26, R69, 0x4, R22 ;  /* 0x00000004451a7824 */ /* 0x000fe200078e0216 */
[----:B------:R-:W-:Y:S01]  /*1530*/  R2UR UR18, R3 ;  /* 0x00000000031272ca */ /* 0x000fe200000e0000 */
[----:B------:R-:W-:Y:S01]  /*1540*/  IMAD.SHL.U32 R4, R2, 0x2, RZ ;  /* 0x0000000202047824 */ /* 0x000fe200078e00ff */
[----:B------:R-:W5:Y:S01]  /*1550*/  LDG.E.U16 R50, desc[UR32][R50.64] ;  /* 0x0000002032327981 */ /* 0x000f62000c1e1500 */
[----:B------:R-:W-:Y:S01]  /*1560*/  IMAD.SHL.U32 R3, R68, 0x2, RZ ;  /* 0x0000000244037824 */ /* 0x000fe200078e00ff */
[C---:B---3--:R-:W-:Y:S01]  /*1570*/  LEA R28, R69.reuse, R26, 0x2 ;  /* 0x0000001a451c7211 */ /* 0x048fe200078e10ff */
[----:B------:R-:W-:Y:S01]  /*1580*/  IMAD.HI R2, R2, 0x2, RZ ;  /* 0x0000000202027827 */ /* 0x000fe200078e02ff */
[----:B------:R0:W5:Y:S02]  /*1590*/  LDG.E.U16 R31, desc[UR32][R30.64] ;  /* 0x000000201e1f7981 */ /* 0x000164000c1e1500 */
[----:B----4-:R-:W-:Y:S01]  /*15a0*/  IADD3 R71, P0, P1, R4, R72, R3 ;  /* 0x0000004804477210 */ /* 0x010fe2000791e003 */
[----:B------:R-:W-:Y:S01]  /*15b0*/  IMAD.HI R68, R68, 0x2, RZ ;  /* 0x0000000244447827 */ /* 0x000fe200078e02ff */
[----:B------:R-:W5:Y:S03]  /*15c0*/  LDG.E.U16 R42, desc[UR32][R42.64] ;  /* 0x000000202a2a7981 */ /* 0x000f66000c1e1500 */
[C---:B------:R-:W-:Y:S01]  /*15d0*/  IMAD R4, R69.reuse, 0x4, R28 ;  /* 0x0000000445047824 */ /* 0x040fe200078e021c */
[----:B------:R-:W-:Y:S01]  /*15e0*/  IADD3.X R55, PT, PT, R2, R73, R68, P0, P1 ;  /* 0x0000004902377210 */ /* 0x000fe200007e2444 */
[----:B------:R1:W5:Y:S02]  /*15f0*/  LDG.E.U16 R51, desc[UR32][R108.64] ;  /* 0x000000206c337981 */ /* 0x000364000c1e1500 */
[----:B------:R-:W-:-:S02]  /*1600*/  IMAD R2, R69, 0x4, R4 ;  /* 0x0000000445027824 */ /* 0x000fc400078e0204 */
[----:B------:R-:W5:Y:S02]  /*1610*/  LDG.E.U16 R40, desc[UR32][R40.64] ;  /* 0x0000002028287981 */ /* 0x000f64000c1e1500 */
[----:B0-----:R-:W-:Y:S02]  /*1620*/  IMAD R30, R69, 0x4, R2 ;  /* 0x00000004451e7824 */ /* 0x001fe400078e0202 */
[----:B------:R0:W5:Y:S01]  /*1630*/  LDG.E.U16 R43, desc[UR32][R106.64] ;  /* 0x000000206a2b7981 */ /* 0x000162000c1e1500 */
[----:B-1----:R-:W-:-:S03]  /*1640*/  LEA R108, P0, R6, R71, 0x1 ;  /* 0x00000047066c7211 */ /* 0x002fc600078008ff */
[----:B------:R-:W5:Y:S01]  /*1650*/  LDG.E.U16 R48, desc[UR32][R48.64] ;  /* 0x0000002030307981 */ /* 0x000f62000c1e1500 */
[----:B------:R-:W-:Y:S02]  /*1660*/  LEA.HI.X.SX32 R109, R6, R55, 0x1, P0 ;  /* 0x00000037066d7211 */ /* 0x000fe400000f0eff */
[----:B------:R-:W-:Y:S01]  /*1670*/  LEA R6, R69, R30, 0x2 ;  /* 0x0000001e45067211 */ /* 0x000fe200078e10ff */
[----:B------:R1:W5:Y:S01]  /*1680*/  LDG.E.U16 R41, desc[UR32][R104.64] ;  /* 0x0000002068297981 */ /* 0x000362000c1e1500 */
[----:B0-----:R-:W-:-:S03]  /*1690*/  LEA R106, P1, R16, R71, 0x1 ;  /* 0x00000047106a7211 */ /* 0x001fc600078208ff */
[----:B------:R-:W5:Y:S01]  /*16a0*/  LDG.E.U16 R32, desc[UR32][R32.64] ;  /* 0x0000002020207981 */ /* 0x000f62000c1e1500 */
[----:B------:R-:W-:Y:S01]  /*16b0*/  LEA.HI.X.SX32 R107, R16, R55, 0x1, P1 ;  /* 0x00000037106b7211 */ /* 0x000fe200008f0eff */
[----:B------:R-:W-:Y:S02]  /*16c0*/  IMAD R16, R69, 0x4, R6 ;  /* 0x0000000445107824 */ /* 0x000fe400078e0206 */
[----:B------:R0:W5:Y:S01]  /*16d0*/  LDG.E.U16 R49, desc[UR32][R100.64] ;  /* 0x0000002064317981 */ /* 0x000162000c1e1500 */
[----:B-1----:R-:W-:-:S03]  /*16e0*/  LEA R104, P2, R20, R71, 0x1 ;  /* 0x0000004714687211 */ /* 0x002fc600078408ff */
[----:B------:R-:W5:Y:S01]  /*16f0*/  LDG.E.U16 R38, desc[UR32][R38.64] ;  /* 0x0000002026267981 */ /* 0x000f62000c1e1500 */
[----:B------:R-:W-:-:S03]  /*1700*/  LEA.HI.X.SX32 R105, R20, R55, 0x1, P2 ;  /* 0x0000003714697211 */ /* 0x000fc600010f0eff */
[----:B------:R1:W5:Y:S01]  /*1710*/  LDG.E.U16 R33, desc[UR32][R102.64] ;  /* 0x0000002066217981 */ /* 0x000362000c1e1500 */
[C---:B0-----:R-:W-:Y:S01]  /*1720*/  LEA R100, P1, R26.reuse, R71, 0x1 ;  /* 0x000000471a647211 */ /* 0x041fe200078208ff */
[----:B------:R-:W-:Y:S02]  /*1730*/  IMAD R20, R69, 0x4, R16 ;  /* 0x0000000445147824 */ /* 0x000fe400078e0210 */
[----:B------:R-:W5:Y:S01]  /*1740*/  LDG.E.U16 R44, desc[UR32][R44.64] ;  /* 0x000000202c2c7981 */ /* 0x000f62000c1e1500 */
[----:B------:R-:W-:-:S03]  /*1750*/  LEA.HI.X.SX32 R101, R26, R55, 0x1, P1 ;  /* 0x000000371a657211 */ /* 0x000fc600008f0eff */
[----:B------:R0:W5:Y:S01]  /*1760*/  LDG.E.U16 R39, desc[UR32][R94.64] ;  /* 0x000000205e277981 */ /* 0x000162000c1e1500 */
[----:B-1----:R-:W-:-:S03]  /*1770*/  LEA R102, P0, R22, R71, 0x1 ;  /* 0x0000004716667211 */ /* 0x002fc600078008ff */
[----:B------:R-:W5:Y:S01]  /*1780*/  LDG.E.U16 R46, desc[UR32][R46.64] ;  /* 0x000000202e2e7981 */ /* 0x000f62000c1e1500 */
[----:B------:R-:W-:Y:S01]  /*1790*/  LEA.HI.X.SX32 R103, R22, R55, 0x1, P0 ;  /* 0x0000003716677211 */ /* 0x000fe200000f0eff */
[----:B------:R-:W-:Y:S02]  /*17a0*/  IMAD R22, R69, 0x4, R20 ;  /* 0x0000000445167824 */ /* 0x000fe400078e0214 */
        /* <DEDUP_REMOVED lines=10> */
[C---:B0-----:R-:W-:Y:S02]  /*1850*/  LEA R98, P2, R28.reuse, R71, 0x1 ;  /* 0x000000471c627211 */ /* 0x041fe400078408ff */
[----:B------:R-:W-:Y:S01]  /*1860*/  LEA R4, R69, R2, 0x2 ;  /* 0x0000000245047211 */ /* 0x000fe200078e10ff */
[----:B------:R-:W5:Y:S01]  /*1870*/  LDG.E.U16 R24, desc[UR32][R24.64] ;  /* 0x0000002018187981 */ /* 0x000f62000c1e1500 */
[----:B------:R-:W-:-:S03]  /*1880*/  LEA.HI.X.SX32 R99, R28, R55, 0x1, P2 ;  /* 0x000000371c637211 */ /* 0x000fc600010f0eff */
[----:B------:R0:W5:Y:S01]  /*1890*/  LDG.E.U16 R19, desc[UR32][R80.64] ;  /* 0x0000002050137981 */ /* 0x000162000c1e1500 */
[----:B-1----:R-:W-:Y:S01]  /*18a0*/  LEA R84, P2, R30, R71, 0x1 ;  /* 0x000000471e547211 */ /* 0x002fe200078408ff */
[----:B------:R-:W-:Y:S01]  /*18b0*/  IMAD R5, R69, 0x4, R4 ;  /* 0x0000000445057824 */ /* 0x000fe200078e0204 */
[----:B------:R-:W-:Y:S01]  /*18c0*/  LOP3.LUT R3, R36, 0xc0, RZ, 0xc0, !PT ;  /* 0x000000c024037812 */ /* 0x000fe200078ec0ff */
[----:B------:R1:W5:Y:S01]  /*18d0*/  LDG.E.U16 R17, desc[UR32][R78.64] ;  /* 0x000000204e117981 */ /* 0x000362000c1e1500 */
[----:B------:R-:W-:-:S03]  /*18e0*/  LEA.HI.X.SX32 R85, R30, R55, 0x1, P2 ;  /* 0x000000371e557211 */ /* 0x000fc600010f0eff */
[----:B------:R2:W5:Y:S01]  /*18f0*/  LDG.E.U16 R25, desc[UR32][R82.64] ;  /* 0x0000002052197981 */ /* 0x000562000c1e1500 */
[----:B0-----:R-:W-:-:S03]  /*1900*/  LEA R80, P1, R16, R71, 0x1 ;  /* 0x0000004710507211 */ /* 0x001fc600078208ff */
[----:B------:R-:W5:Y:S01]  /*1910*/  LDG.E.U16 R12, desc[UR32][R12.64] ;  /* 0x000000200c0c7981 */ /* 0x000f62000c1e1500 */
[----:B-1----:R-:W-:-:S03]  /*1920*/  LEA R78, P2, R20, R71, 0x1 ;  /* 0x00000047144e7211 */ /* 0x002fc600078408ff */
[----:B------:R-:W5:Y:S01]  /*1930*/  LDG.E.U16 R14, desc[UR32][R14.64] ;  /* 0x000000200e0e7981 */ /* 0x000f62000c1e1500 */
[----:B--2---:R-:W-:Y:S02]  /*1940*/  LEA R82, P0, R6, R71, 0x1 ;  /* 0x0000004706527211 */ /* 0x004fe400078008ff */
[-C--:B------:R-:W-:Y:S01]  /*1950*/  LEA.HI.X.SX32 R81, R16, R55.reuse, 0x1, P1 ;  /* 0x0000003710517211 */ /* 0x080fe200008f0eff */
[----:B------:R0:W5:Y:S01]  /*1960*/  LDG.E.U16 R52, desc[UR32][R52.64] ;  /* 0x0000002034347981 */ /* 0x000162000c1e1500 */
[-C--:B------:R-:W-:Y:S02]  /*1970*/  LEA.HI.X.SX32 R83, R6, R55.reuse, 0x1, P0 ;  /* 0x0000003706537211 */ /* 0x080fe400000f0eff */
[----:B------:R-:W-:Y:S01]  /*1980*/  LEA.HI.X.SX32 R79, R20, R55, 0x1, P2 ;  /* 0x00000037144f7211 */ /* 0x000fe200010f0eff */
[----:B------:R1:W5:Y:S01]  /*1990*/  LDG.E.U16 R13, desc[UR32][R74.64] ;  /* 0x000000204a0d7981 */ /* 0x000362000c1e1500 */
[-C--:B------:R-:W-:Y:S02]  /*19a0*/  LEA R72, P2, R4, R71.reuse, 0x1 ;  /* 0x0000004704487211 */ /* 0x080fe400078408ff */
[-C--:B------:R-:W-:Y:S01]  /*19b0*/  LEA R70, P3, R5, R71.reuse, 0x1 ;  /* 0x0000004705467211 */ /* 0x080fe200078608ff */
[----:B------:R2:W5:Y:S01]  /*19c0*/  LDG.E.U16 R15, desc[UR32][R76.64] ;  /* 0x000000204c0f7981 */ /* 0x000562000c1e1500 */
[----:B------:R-:W-:Y:S01]  /*19d0*/  R2UR UR8, R132 ;  /* 0x00000000840872ca */ /* 0x000fe200000e0000 */
[----:B0-----:R-:W-:Y:S01]  /*19e0*/  IMAD R53, R3, 0x40, R88 ;  /* 0x0000004003357824 */ /* 0x001fe200078e0258 */
[----:B-1----:R-:W-:-:S02]  /*19f0*/  LEA R74, P1, R2, R71, 0x1 ;  /* 0x00000047024a7211 */ /* 0x002fc400078208ff */
[----:B--2---:R-:W-:Y:S02]  /*1a00*/  LEA R76, P0, R22, R71, 0x1 ;  /* 0x00000047164c7211 */ /* 0x004fe400078008ff */
[-C--:B------:R-:W-:Y:S01]  /*1a10*/  LEA.HI.X.SX32 R75, R2, R55.reuse, 0x1, P1 ;  /* 0x00000037024b7211 */ /* 0x080fe200008f0eff */
[----:B------:R-:W-:Y:S01]  /*1a20*/  IMAD.SHL.U32 R2, R53, 0x2, RZ ;  /* 0x0000000235027824 */ /* 0x000fe200078e00ff */
[-C--:B------:R-:W-:Y:S02]  /*1a30*/  LEA.HI.X.SX32 R77, R22, R55.reuse, 0x1, P0 ;  /* 0x00000037164d7211 */ /* 0x080fe400000f0eff */
[-C--:B------:R-:W-:Y:S02]  /*1a40*/  LEA.HI.X.SX32 R73, R4, R55.reuse, 0x1, P2 ;  /* 0x0000003704497211 */ /* 0x080fe400010f0eff */
[----:B------:R-:W-:Y:S01]  /*1a50*/  LEA.HI.X.SX32 R71, R5, R55, 0x1, P3 ;  /* 0x0000003705477211 */ /* 0x000fe200018f0eff */
[----:B------:R-:W-:Y:S06]  /*1a60*/  @P4 BRA `(.L_x_5) ;  /* 0x0000000000184947 */ /* 0x000fec0003800000 */
[----:B------:R-:W-:Y:S01]  /*1a70*/  ELECT P0, URZ, PT ;  /* 0x0000000000ff782f */ /* 0x000fe20003800000 */
[----:B------:R-:W-:Y:S01]  /*1a80*/  IMAD.MOV.U32 R4, RZ, RZ, 0x1 ;  /* 0x00000001ff047424 */ /* 0x000fe200078e00ff */
[----:B------:R-:W-:Y:S01]  /*1a90*/  UMOV UR4, 0x40 ;  /* 0x0000004000047882 */ /* 0x000fe20000000000 */
[----:B------:R-:W-:Y:S01]  /*1aa0*/  UVIRTCOUNT.DEALLOC.SMPOOL 0x80 ;  /* 0x000000800000784c */ /* 0x000fe20000000000 */
[----:B------:R-:W-:-:S09]  /*1ab0*/  ULEA UR4, UR6, UR4, 0x18 ;  /* 0x0000000406047291 */ /* 0x000fd2000f8ec0ff */
[----:B------:R0:W-:Y:S03]  /*1ac0*/  @P0 STS.U8 [UR4], R4 ;  /* 0x00000004ff000988 */ /* 0x0001e60008000004 */
.L_x_5:
[----:B------:R-:W-:Y:S01]  /*1ad0*/  USHF.L.U32 UR13, UR18, 0x15, URZ ;  /* 0x00000015120d7899 */ /* 0x000fe200080006ff */
[C---:B------:R-:W-:Y:S01]  /*1ae0*/  LOP3.LUT R5, R2.reuse, 0x10, RZ, 0x3c, !PT ;  /* 0x0000001002057812 */ /* 0x040fe200078e3cff */
[----:B------:R-:W-:Y:S01]  /*1af0*/  ULOP3.LUT UR21, UR18, 0x4, URZ, 0xc0, !UPT ;  /* 0x0000000412157892 */ /* 0x000fe2000f8ec0ff */
[----:B-----5:R-:W-:Y:S01]  /*1b00*/  STS.U16 [R2+UR9+0x400], R24 ;  /* 0x0004001802007988 */ /* 0x020fe20008000409 */
[----:B------:R-:W-:Y:S01]  /*1b10*/  ULOP3.LUT UR13, UR13, 0x600000, URZ, 0xc0, !UPT ;  /* 0x006000000d0d7892 */ /* 0x000fe2000f8ec0ff */
[C---:B------:R-:W-:Y:S01]  /*1b20*/  LOP3.LUT R53, R2.reuse, 0x20, RZ, 0x3c, !PT ;  /* 0x0000002002357812 */ /* 0x040fe200078e3cff */
[----:B------:R-:W-:Y:S01]  /*1b30*/  UMOV UR4, 0x1 ;  /* 0x0000000100047882 */ /* 0x000fe20000000000 */
[----:B------:R-:W-:Y:S01]  /*1b40*/  STS.U16 [R2+UR9+0x800], R18 ;  /* 0x0008001202007988 */ /* 0x000fe20008000409 */
[----:B------:R-:W-:Y:S01]  /*1b50*/  ULEA UR11, UR21, UR13, 0x4 ;  /* 0x0000000d150b7291 */ /* 0x000fe2000f8e20ff */
[----:B0-----:R-:W-:Y:S01]  /*1b60*/  LOP3.LUT R4, R2, 0x60, RZ, 0x3c, !PT ;  /* 0x0000006002047812 */ /* 0x001fe200078e3cff */
[----:B------:R-:W-:Y:S01]  /*1b70*/  IMAD.SHL.U32 R87, R87, 0x100, RZ ;  /* 0x0000010057577824 */ /* 0x000fe200078e00ff */
[----:B------:R0:W-:Y:S01]  /*1b80*/  STS.U16 [R2+UR9+0x1000], R8 ;  /* 0x0010000802007988 */ /* 0x0001e20008000409 */
[----:B------:R-:W-:Y:S01]  /*1b90*/  UIADD3 UR11, UPT, UPT, UR8, UR11, URZ ;  /* 0x0000000b080b7290 */ /* 0x000fe2000fffe0ff */
[----:B------:R-:W-:-:S02]  /*1ba0*/  LOP3.LUT P5, RZ, R36, 0xff, RZ, 0xc0, !PT ;  /* 0x000000ff24ff7812 */ /* 0x000fc400078ac0ff */
[----:B------:R-:W-:Y:S01]  /*1bb0*/  STS.U16 [R2+UR9+0x1400], R133 ;  /* 0x0014008502007988 */ /* 0x000fe20008000409 */
[----:B------:R-:W-:Y:S02]  /*1bc0*/  IADD3 R68, PT, PT, R87, 0x100, RZ ;  /* 0x0000010057447810 */ /* 0x000fe40007ffe0ff */
[----:B------:R-:W-:Y:S01]  /*1bd0*/  PRMT R6, RZ, 0x7610, R6 ;  /* 0x00007610ff067816 */ /* 0x000fe20000000006 */
[----:B------:R1:W-:Y:S01]  /*1be0*/  STS.U16 [R2+UR9+0xc00], R31 ;  /* 0x000c001f02007988 */ /* 0x0003e20008000409 */
[----:B------:R-:W-:Y:S02]  /*1bf0*/  ISETP.GT.AND P0, PT, R68, RZ, PT ;  /* 0x000000ff4400720c */ /* 0x000fe40003f04270 */
[----:B0-----:R-:W-:Y:S01]  /*1c00*/  PRMT R8, RZ, 0x7610, R8 ;  /* 0x00007610ff087816 */ /* 0x001fe20000000008 */
[----:B------:R-:W-:Y:S01]  /*1c10*/  STS.U16 [R2+UR9+0x1800], R134 ;  /* 0x0018008602007988 */ /* 0x000fe20008000409 */
[----:B------:R-:W-:Y:S02]  /*1c20*/  PRMT R16, RZ, 0x7610, R16 ;  /* 0x00007610ff107816 */ /* 0x000fe40000000010 */
[----:B------:R-:W-:Y:S01]  /*1c30*/  VOTEU.ALL UP0, P5 ;  /* 0x0000000000ff7886 */ /* 0x000fe20002800000 */
[----:B------:R-:W-:Y:S01]  /*1c40*/  STS.U16 [R2+UR9+0x1c00], R135 ;  /* 0x001c008702007988 */ /* 0x000fe20008000409 */
[----:B------:R-:W-:Y:S01]  /*1c50*/  VOTEU.ALL UP1, P5 ;  /* 0x0000000000ff7886 */ /* 0x000fe20002820000 */
[----:B-1----:R-:W-:-:S02]  /*1c60*/  LOP3.LUT R31, R2, 0x30, RZ, 0x3c, !PT ;  /* 0x00000030021f7812 */ /* 0x002fc400078e3cff */
[----:B------:R-:W-:Y:S01]  /*1c70*/  STS.U16 [R2+UR9], R37 ;  /* 0x0000002502007988 */ /* 0x000fe20008000409 */
[----:B------:R-:W-:-:S04]  /*1c80*/  @!UP0 UIADD3 UR14, UPT, UPT, -UR4, 0x100000, URZ ;  /* 0x00100000040e8890 */ /* 0x000fc8000fffe1ff */
[----:B------:R-:W-:Y:S02]  /*1c90*/  @!UP0 USHF.L.U32 UR15, UR14, 0xb, URZ ;  /* 0x0000000b0e0f8899 */ /* 0x000fe400080006ff */
[----:B------:R-:W-:Y:S01]  /*1ca0*/  @!UP0 USHF.L.U32 UR14, UR14, 0x1, URZ ;  /* 0x000000010e0e8899 */ /* 0x000fe200080006ff */
[----:B------:R-:W-:Y:S01]  /*1cb0*/  PRMT R18, RZ, 0x7610, R18 ;  /* 0x00007610ff127816 */ /* 0x000fe20000000012 */
[----:B------:R-:W-:Y:S04]  /*1cc0*/  STS.U16 [R5+UR9+0x80], R54 ;  /* 0x0000803605007988 */ /* 0x000fe80008000409 */
[----:B------:R-:W-:Y:S04]  /*1cd0*/  STS.U16 [R5+UR9+0x480], R46 ;  /* 0x0004802e05007988 */ /* 0x000fe80008000409 */
[----:B------:R-:W-:Y:S04]  /*1ce0*/  STS.U16 [R5+UR9+0x880], R60 ;  /* 0x0008803c05007988 */ /* 0x000fe80008000409 */
[----:B------:R0:W-:Y:S04]  /*1cf0*/  STS.U16 [R5+UR9+0xc80], R11 ;  /* 0x000c800b05007988 */ /* 0x0001e80008000409 */
[----:B------:R-:W-:Y:S04]  /*1d00*/  STS.U16 [R5+UR9+0x1080], R32 ;  /* 0x0010802005007988 */ /* 0x000fe80008000409 */
[----:B------:R-:W-:Y:S01]  /*1d10*/  STS.U16 [R5+UR9+0x1480], R39 ;  /* 0x0014802705007988 */ /* 0x000fe20008000409 */
[----:B0-----:R-:W-:-:S03]  /*1d20*/  LOP3.LUT R11, R2, 0x50, RZ, 0x3c, !PT ;  /* 0x00000050020b7812 */ /* 0x001fc600078e3cff */
[----:B------:R-:W-:Y:S04]  /*1d30*/  STS.U16 [R5+UR9+0x1880], R51 ;  /* 0x0018803305007988 */ /* 0x000fe80008000409 */
[----:B------:R0:W-:Y:S04]  /*1d40*/  STS.U16 [R5+UR9+0x1c80], R122 ;  /* 0x001c807a05007988 */ /* 0x0001e80008000409 */
[----:B------:R-:W-:Y:S04]  /*1d50*/  STS.U16 [R53+UR9+0x100], R56 ;  /* 0x0001003835007988 */ /* 0x000fe80008000409 */
[----:B------:R1:W-:Y:S01]  /*1d60*/  STS.U16 [R53+UR9+0x500], R12 ;  /* 0x0005000c35007988 */ /* 0x0003e20008000409 */
[----:B0-----:R-:W-:-:S03]  /*1d70*/  LOP3.LUT R5, R2, 0x40, RZ, 0x3c, !PT ;  /* 0x0000004002057812 */ /* 0x001fc600078e3cff */
[----:B------:R-:W-:Y:S04]  /*1d80*/  STS.U16 [R53+UR9+0x900], R62 ;  /* 0x0009003e35007988 */ /* 0x000fe80008000409 */
[----:B------:R0:W-:Y:S01]  /*1d90*/  STS.U16 [R53+UR9+0xd00], R13 ;  /* 0x000d000d35007988 */ /* 0x0001e20008000409 */
[----:B-1----:R-:W-:-:S03]  /*1da0*/  PRMT R12, RZ, 0x7610, R12 ;  /* 0x00007610ff0c7816 */ /* 0x002fc6000000000c */
[----:B------:R-:W-:Y:S04]  /*1db0*/  STS.U16 [R53+UR9+0x1100], R40 ;  /* 0x0011002835007988 */ /* 0x000fe80008000409 */
[----:B------:R-:W-:Y:S01]  /*1dc0*/  STS.U16 [R53+UR9+0x1500], R45 ;  /* 0x0015002d35007988 */ /* 0x000fe20008000409 */
[----:B0-----:R-:W-:-:S03]  /*1dd0*/  PRMT R13, RZ, 0x7610, R13 ;  /* 0x00007610ff0d7816 */ /* 0x001fc6000000000d */
[----:B------:R-:W-:Y:S04]  /*1de0*/  STS.U16 [R53+UR9+0x1900], R110 ;  /* 0x0019006e35007988 */ /* 0x000fe80008000409 */
[----:B------:R-:W-:Y:S04]  /*1df0*/  STS.U16 [R53+UR9+0x1d00], R124 ;  /* 0x001d007c35007988 */ /* 0x000fe80008000409 */
[----:B------:R-:W-:Y:S04]  /*1e00*/  STS.U16 [R31+UR9+0x180], R21 ;  /* 0x000180151f007988 */ /* 0x000fe80008000409 */
[----:B------:R-:W-:Y:S04]  /*1e10*/  STS.U16 [R31+UR9+0x580], R48 ;  /* 0x000580301f007988 */ /* 0x000fe80008000409 */
[----:B------:R-:W-:Y:S04]  /*1e20*/  STS.U16 [R31+UR9+0x980], R64 ;  /* 0x000980401f007988 */ /* 0x000fe80008000409 */
[----:B------:R0:W-:Y:S04]  /*1e30*/  STS.U16 [R31+UR9+0xd80], R15 ;  /* 0x000d800f1f007988 */ /* 0x0001e80008000409 */
[----:B------:R-:W-:Y:S04]  /*1e40*/  STS.U16 [R31+UR9+0x1180], R42 ;  /* 0x0011802a1f007988 */ /* 0x000fe80008000409 */
[----:B------:R-:W-:Y:S01]  /*1e50*/  STS.U16 [R31+UR9+0x1580], R47 ;  /* 0x0015802f1f007988 */ /* 0x000fe20008000409 */
[----:B0-----:R-:W-:-:S03]  /*1e60*/  PRMT R15, RZ, 0x7610, R15 ;  /* 0x00007610ff0f7816 */ /* 0x001fc6000000000f */
        /* <DEDUP_REMOVED lines=10> */
[----:B------:R0:W-:Y:S04]  /*1f10*/  STS.U16 [R5+UR9+0x1e00], R128 ;  /* 0x001e008005007988 */ /* 0x0001e80008000409 */
[----:B------:R1:W-:Y:S04]  /*1f20*/  STS.U16 [R11+UR9+0x280], R10 ;  /* 0x0002800a0b007988 */ /* 0x0003e80008000409 */
[----:B------:R-:W-:Y:S01]  /*1f30*/  STS.U16 [R11+UR9+0x680], R50 ;  /* 0x000680320b007988 */ /* 0x000fe20008000409 */
[----:B0-----:R-:W-:-:S03]  /*1f40*/  LOP3.LUT R5, R2, 0x70, RZ, 0x3c, !PT ;  /* 0x0000007002057812 */ /* 0x001fc600078e3cff */
[----:B------:R-:W-:Y:S01]  /*1f50*/  STS.U16 [R11+UR9+0xa80], R66 ;  /* 0x000a80420b007988 */ /* 0x000fe20008000409 */
[----:B-1----:R-:W-:-:S03]  /*1f60*/  PRMT R10, RZ, 0x7610, R10 ;  /* 0x00007610ff0a7816 */ /* 0x002fc6000000000a */
[----:B------:R0:W-:Y:S04]  /*1f70*/  STS.U16 [R11+UR9+0xe80], R17 ;  /* 0x000e80110b007988 */ /* 0x0001e80008000409 */
[----:B------:R-:W-:Y:S04]  /*1f80*/  STS.U16 [R11+UR9+0x1280], R89 ;  /* 0x001280590b007988 */ /* 0x000fe80008000409 */
[----:B------:R-:W-:Y:S01]  /*1f90*/  STS.U16 [R11+UR9+0x1680], R33 ;  /* 0x001680210b007988 */ /* 0x000fe20008000409 */
[----:B0-----:R-:W-:-:S03]  /*1fa0*/  PRMT R17, RZ, 0x7610, R17 ;  /* 0x00007610ff117816 */ /* 0x001fc60000000011 */
[----:B------:R-:W-:Y:S04]  /*1fb0*/  STS.U16 [R11+UR9+0x1a80], R116 ;  /* 0x001a80740b007988 */ /* 0x000fe80008000409 */
[----:B------:R0:W-:Y:S04]  /*1fc0*/  STS.U16 [R11+UR9+0x1e80], R130 ;  /* 0x001e80820b007988 */ /* 0x0001e80008000409 */
[----:B------:R-:W-:Y:S04]  /*1fd0*/  STS.U16 [R4+UR9+0x300], R27 ;  /* 0x0003001b04007988 */ /* 0x000fe80008000409 */
[----:B------:R-:W-:Y:S01]  /*1fe0*/  STS.U16 [R4+UR9+0x700], R38 ;  /* 0x0007002604007988 */ /* 0x000fe20008000409 */
[----:B0-----:R-:W-:-:S03]  /*1ff0*/  PRMT R11, RZ, 0x7610, R11 ;  /* 0x00007610ff0b7816 */ /* 0x001fc6000000000b */
[----:B------:R0:W-:Y:S04]  /*2000*/  STS.U16 [R4+UR9+0xb00], R7 ;  /* 0x000b000704007988 */ /* 0x0001e80008000409 */
[----:B------:R1:W-:Y:S04]  /*2010*/  STS.U16 [R4+UR9+0xf00], R19 ;  /* 0x000f001304007988 */ /* 0x0003e80008000409 */
[----:B------:R-:W-:Y:S01]  /*2020*/  STS.U16 [R4+UR9+0x1300], R90 ;  /* 0x0013005a04007988 */ /* 0x000fe20008000409 */
[----:B0-----:R-:W-:-:S03]  /*2030*/  PRMT R7, RZ, 0x7610, R7 ;  /* 0x00007610ff077816 */ /* 0x001fc60000000007 */
[----:B------:R-:W-:Y:S01]  /*2040*/  STS.U16 [R4+UR9+0x1700], R41 ;  /* 0x0017002904007988 */ /* 0x000fe20008000409 */
[----:B-1----:R-:W-:-:S03]  /*2050*/  PRMT R19, RZ, 0x7610, R19 ;  /* 0x00007610ff137816 */ /* 0x002fc60000000013 */
[----:B------:R-:W-:Y:S04]  /*2060*/  STS.U16 [R4+UR9+0x1b00], R118 ;  /* 0x001b007604007988 */ /* 0x000fe80008000409 */
[----:B------:R0:W-:Y:S04]  /*2070*/  STS.U16 [R4+UR9+0x1f00], R23 ;  /* 0x001f001704007988 */ /* 0x0001e80008000409 */
[----:B------:R-:W-:Y:S04]  /*2080*/  STS.U16 [R5+UR9+0x380], R34 ;  /* 0x0003802205007988 */ /* 0x000fe80008000409 */
[----:B------:R-:W-:Y:S01]  /*2090*/  STS.U16 [R5+UR9+0x780], R52 ;  /* 0x0007803405007988 */ /* 0x000fe20008000409 */
[----:B0-----:R-:W-:-:S03]  /*20a0*/  PRMT R4, RZ, 0x7610, R4 ;  /* 0x00007610ff047816 */ /* 0x001fc60000000004 */
[----:B------:R0:W-:Y:S04]  /*20b0*/  STS.U16 [R5+UR9+0xb80], R9 ;  /* 0x000b800905007988 */ /* 0x0001e80008000409 */
[----:B------:R-:W-:Y:S04]  /*20c0*/  STS.U16 [R5+UR9+0xf80], R25 ;  /* 0x000f801905007988 */ /* 0x000fe80008000409 */
[----:B------:R-:W-:Y:S01]  /*20d0*/  STS.U16 [R5+UR9+0x1380], R92 ;  /* 0x0013805c05007988 */ /* 0x000fe20008000409 */
[----:B0-----:R-:W-:-:S03]  /*20e0*/  PRMT R9, RZ, 0x7610, R9 ;  /* 0x00007610ff097816 */ /* 0x001fc60000000009 */
[----:B------:R-:W-:Y:S04]  /*20f0*/  STS.U16 [R5+UR9+0x1780], R43 ;  /* 0x0017802b05007988 */ /* 0x000fe80008000409 */
[----:B------:R-:W-:Y:S04]  /*2100*/  STS.U16 [R5+UR9+0x1b80], R120 ;  /* 0x001b807805007988 */ /* 0x000fe80008000409 */
[----:B------:R0:W-:Y:S01]  /*2110*/  STS.U16 [R5+UR9+0x1f80], R136 ;  /* 0x001f808805007988 */ /* 0x0001e20008000409 */
[----:B------:R-:W-:Y:S01]  /*2120*/  STTM.x64 tmem[UR11], RZ ;  /* 0x000000ff000079ed */ /* 0x000fe2000834000b */
[----:B------:R-:W1:Y:S02]  /*2130*/  FENCE.VIEW.ASYNC.T ;  /* 0x00000000000073c6 */ /* 0x000e640000000200 */
[----:B-1----:R-:W-:Y:S01]  /*2140*/  BAR.SYNC.DEFER_BLOCKING 0x0 ;  /* 0x0000000000007b1d */ /* 0x002fe20000010000 */
[----:B0-----:R-:W-:-:S05]  /*2150*/  PRMT R5, RZ, 0x7610, R5 ;  /* 0x00007610ff057816 */ /* 0x001fca0000000005 */
[----:B------:R-:W0:Y:S02]  /*2160*/  FENCE.VIEW.ASYNC.S ;  /* 0x00000000000073c6 */ /* 0x000e240000000000 */
[----:B0-----:R0:W1:Y:S02]  /*2170*/  @!UP1 SYNCS.EXCH.64 URZ, [UR9+0xe000], UR14 ;  /* 0x00e0000e09ff95b2 */ /* 0x0010640008000100 */
[----:B-1----:R-:W-:Y:S06]  /*2180*/  BAR.SYNC.DEFER_BLOCKING 0x0 ;  /* 0x0000000000007b1d */ /* 0x002fec0000010000 */
[----:B------:R-:W2:Y:S04]  /*2190*/  @P0 LDG.E.U16 R4, desc[UR32][R108.64] ;  /* 0x000000206c040981 */ /* 0x000ea8000c1e1500 */
[----:B------:R-:W3:Y:S04]  /*21a0*/  @P0 LDG.E.U16 R6, desc[UR32][R104.64] ;  /* 0x0000002068060981 */ /* 0x000ee8000c1e1500 */
[----:B------:R-:W4:Y:S04]  /*21b0*/  @P0 LDG.E.U16 R8, desc[UR32][R100.64] ;  /* 0x0000002064080981 */ /* 0x000f28000c1e1500 */
        /* <DEDUP_REMOVED lines=12> */
[----:B------:R-:W4:Y:S01]  /*2280*/  @P0 LDG.E.U16 R19, desc[UR32][R70.64] ;  /* 0x0000002046130981 */ /* 0x000f22000c1e1500 */
[----:B------:R-:W-:Y:S01]  /*2290*/  LOP3.LUT R36, R36, 0xff, RZ, 0xc0, !PT ;  /* 0x000000ff24247812 */ /* 0x000fe200078ec0ff */
[----:B------:R-:W-:Y:S01]  /*22a0*/  VOTEU.ALL UP1, P5 ;  /* 0x0000000000ff7886 */ /* 0x000fe20002820000 */
[----:B0-----:R-:W-:-:S04]  /*22b0*/  @!UP0 UIADD3 UR14, UPT, UPT, -UR4, 0x100000, URZ ;  /* 0x00100000040e8890 */ /* 0x001fc8000fffe1ff */
[----:B------:R-:W-:Y:S02]  /*22c0*/  @!UP0 USHF.L.U32 UR15, UR14, 0xb, URZ ;  /* 0x0000000b0e0f8899 */ /* 0x000fe400080006ff */
[----:B------:R-:W-:Y:S02]  /*22d0*/  @!UP0 USHF.L.U32 UR14, UR14, 0x1, URZ ;  /* 0x000000010e0e8899 */ /* 0x000fe400080006ff */
[----:B------:R-:W-:Y:S01]  /*22e0*/  UIADD3 UR12, UPT, UPT, UR9, 0xa000, URZ ;  /* 0x0000a000090c7890 */ /* 0x000fe2000fffe0ff */
[----:B------:R-:W-:Y:S01]  /*22f0*/  SHF.R.U32.HI R2, RZ, 0x2, R3 ;  /* 0x00000002ff027819 */ /* 0x000fe20000011603 */
[----:B------:R-:W-:Y:S01]  /*2300*/  IMAD.SHL.U32 R3, R36, 0x2, RZ ;  /* 0x0000000224037824 */ /* 0x000fe200078e00ff */
[----:B------:R-:W-:-:S04]  /*2310*/  @!UP0 UIADD3 UR4, UPT, UPT, -UR4, 0x100000, URZ ;  /* 0x0010000004048890 */ /* 0x000fc8000fffe1ff */
[----:B------:R-:W-:Y:S02]  /*2320*/  @!UP0 USHF.L.U32 UR5, UR4, 0xb, URZ ;  /* 0x0000000b04058899 */ /* 0x000fe400080006ff */
[----:B------:R-:W-:Y:S02]  /*2330*/  @!UP0 USHF.L.U32 UR4, UR4, 0x1, URZ ;  /* 0x0000000104048899 */ /* 0x000fe400080006ff */
[----:B------:R-:W-:Y:S01]  /*2340*/  UIADD3 UR10, UPT, UPT, UR8, 0x80, URZ ;  /* 0x00000080080a7890 */ /* 0x000fe2000fffe0ff */
[----:B------:R-:W-:Y:S02]  /*2350*/  ISETP.EQ.U32.AND P1, PT, RZ, UR18, P0 ;  /* 0x00000012ff007c0c */ /* 0x000fe40008722070 */
[----:B------:R-:W-:-:S04]  /*2360*/  LOP3.LUT R3, R3, R2, RZ, 0x3c, !PT ;  /* 0x0000000203037212 */ /* 0x000fc800078e3cff */
[----:B------:R-:W-:Y:S01]  /*2370*/  LOP3.LUT R2, R3, 0x40, RZ, 0x3c, !PT ;  /* 0x0000004003027812 */ /* 0x000fe200078e3cff */
[----:B------:R0:W1:Y:S01]  /*2380*/  @!UP1 SYNCS.EXCH.64 URZ, [UR9+0xe008], UR14 ;  /* 0x00e0080e09ff95b2 */ /* 0x0000620008000100 */
[----:B------:R-:W-:Y:S01]  /*2390*/  VOTEU.ALL UP1, P5 ;  /* 0x0000000000ff7886 */ /* 0x000fe20002820000 */
[----:B--2---:R0:W-:Y:S04]  /*23a0*/  STS.U16 [R3+UR9+0x8000], R4 ;  /* 0x0080000403007988 */ /* 0x0041e80008000409 */
[----:B---3--:R0:W-:Y:S04]  /*23b0*/  STS.U16 [R3+UR9+0x8400], R6 ;  /* 0x0084000603007988 */ /* 0x0081e80008000409 */
[----:B----4-:R0:W-:Y:S04]  /*23c0*/  STS.U16 [R3+UR9+0x8800], R8 ;  /* 0x0088000803007988 */ /* 0x0101e80008000409 */
[----:B------:R0:W-:Y:S04]  /*23d0*/  STS.U16 [R3+UR9+0x8c00], R10 ;  /* 0x008c000a03007988 */ /* 0x0001e80008000409 */
        /* <DEDUP_REMOVED lines=11> */
[----:B------:R0:W-:Y:S01]  /*2490*/  STS.U16 [R2+UR9+0x9e00], R19 ;  /* 0x009e001302007988 */ /* 0x0001e20008000409 */
[----:B-1----:R1:W-:Y:S06]  /*24a0*/  MEMBAR.ALL.CTA ;  /* 0x0000000000007992 */ /* 0x0023ec0000008000 */
[----:B-1----:R-:W-:Y:S04]  /*24b0*/  FENCE.VIEW.ASYNC.S ;  /* 0x00000000000073c6 */ /* 0x002fe80000000000 */
[----:B------:R-:W1:Y:S02]  /*24c0*/  FENCE.VIEW.ASYNC.S ;  /* 0x00000000000073c6 */ /* 0x000e640000000000 */
[----:B-1----:R0:W1:Y:S02]  /*24d0*/  @!UP1 SYNCS.EXCH.64 URZ, [UR9+0xa000], UR4 ;  /* 0x00a0000409ff95b2 */ /* 0x0020640008000100 */
[----:B-1----:R-:W-:Y:S06]  /*24e0*/  BAR.SYNC.DEFER_BLOCKING 0x0 ;  /* 0x0000000000007b1d */ /* 0x002fec0000010000 */
[----:B0-----:R-:W-:Y:S05]  /*24f0*/  @!P1 BRA `(.L_x_6) ;  /* 0x0000000000dc9947 */ /* 0x001fea0003800000 */
[----:B------:R-:W-:Y:S02]  /*2500*/  USHF.R.U32.HI UR15, URZ, 0x4, UR9 ;  /* 0x00000004ff0f7899 */ /* 0x000fe40008011609 */
[----:B------:R-:W-:Y:S02]  /*2510*/  UIADD3 UR5, UPT, UPT, UR9, 0x8000, URZ ;  /* 0x0000800009057890 */ /* 0x000fe4000fffe0ff */
[----:B------:R-:W-:Y:S02]  /*2520*/  USGXT.U32 UR15, UR15, 0xe ;  /* 0x0000000e0f0f789a */ /* 0x000fe40008000000 */
[----:B------:R-:W-:Y:S02]  /*2530*/  USHF.R.U32.HI UR5, URZ, 0x4, UR5 ;  /* 0x00000004ff057899 */ /* 0x000fe40008011605 */
[----:B------:R-:W-:Y:S02]  /*2540*/  UIADD3 UR36, UP1, UPT, UR15, 0x2000080, URZ ;  /* 0x020000800f247890 */ /* 0x000fe4000ff3e0ff */
[----:B------:R-:W-:Y:S01]  /*2550*/  USGXT.U32 UR14, UR5, 0xe ;  /* 0x0000000e050e789a */ /* 0x000fe20008000000 */
[----:B------:R-:W-:Y:S01]  /*2560*/  UMOV UR4, URZ ;  /* 0x000000ff00047c82 */ /* 0x000fe20008000000 */
[----:B------:R-:W-:Y:S01]  /*2570*/  UMOV UR6, URZ ;  /* 0x000000ff00067c82 */ /* 0x000fe20008000000 */
[----:B------:R-:W-:-:S02]  /*2580*/  UIADD3.X UR37, UPT, UPT, UR4, 0x40004040, URZ, UP1, !UPT ;  /* 0x4000404004257890 */ /* 0x000fc40008ffe4ff */
[----:B------:R-:W-:Y:S01]  /*2590*/  UIADD3 UR40, UP1, UPT, UR14, 0x2, URZ ;  /* 0x000000020e287890 */ /* 0x000fe2000ff3e0ff */
[----:B------:R-:W-:Y:S01]  /*25a0*/  UMOV UR4, UR12 ;  /* 0x0000000c00047c82 */ /* 0x000fe20008000000 */
[----:B------:R-:W-:Y:S02]  /*25b0*/  UMOV UR5, URZ ;  /* 0x000000ff00057c82 */ /* 0x000fe40008000000 */
[----:B------:R-:W-:Y:S01]  /*25c0*/  UIADD3.X UR41, UPT, UPT, UR6, 0x40004040, URZ, UP1, !UPT ;  /* 0x4000404006297890 */ /* 0x000fe20008ffe4ff */
[----:B------:R-:W-:Y:S01]  /*25d0*/  UMOV UR20, UR4 ;  /* 0x0000000400147c82 */ /* 0x000fe20008000000 */
[----:B------:R-:W-:Y:S02]  /*25e0*/  ULOP3.LUT UR4, UR15, 0x2000000, URZ, 0xfc, !UPT ;  /* 0x020000000f047892 */ /* 0x000fe4000f8efcff */
[----:B------:R-:W-:Y:S02]  /*25f0*/  UIADD3.64 UR42, UPT, UPT, UR36, 0x80, URZ ;  /* 0x00000080242a7897 */ /* 0x000fe4000fffe0ff */
[----:B------:R-:W-:-:S02]  /*2600*/  UIADD3.64 UR44, UPT, UPT, UR40, 0x2, URZ ;  /* 0x00000002282c7897 */ /* 0x000fc4000fffe0ff */
[----:B------:R-:W-:Y:S02]  /*2610*/  UIADD3.64 UR46, UPT, UPT, UR36, 0x100, URZ ;  /* 0x00000100242e7897 */ /* 0x000fe4000fffe0ff */
[----:B------:R-:W-:Y:S02]  /*2620*/  UIADD3.64 UR48, UPT, UPT, UR40, 0x4, URZ ;  /* 0x0000000428307897 */ /* 0x000fe4000fffe0ff */
[----:B------:R-:W-:Y:S02]  /*2630*/  UIADD3 UR19, UPT, UPT, UR8, 0xc0, URZ ;  /* 0x000000c008137890 */ /* 0x000fe4000fffe0ff */
[----:B------:R-:W-:Y:S02]  /*2640*/  UIADD3.64 UR50, UPT, UPT, UR36, 0x380, URZ ;  /* 0x0000038024327897 */ /* 0x000fe4000fffe0ff */
[----:B------:R-:W-:Y:S02]  /*2650*/  UIADD3 UR58, UPT, UPT, UR8, 0xc0, URZ ;  /* 0x000000c0083a7890 */ /* 0x000fe4000fffe0ff */
[----:B------:R-:W-:-:S02]  /*2660*/  UIADD3.64 UR52, UPT, UPT, UR36, 0x400, URZ ;  /* 0x0000040024347897 */ /* 0x000fc4000fffe0ff */
[----:B------:R-:W-:Y:S02]  /*2670*/  UIADD3 UR59, UPT, UPT, UR8, 0xc0, URZ ;  /* 0x000000c0083b7890 */ /* 0x000fe4000fffe0ff */
[----:B------:R-:W-:Y:S01]  /*2680*/  UIADD3.64 UR54, UPT, UPT, UR36, 0x480, URZ ;  /* 0x0000048024367897 */ /* 0x000fe2000fffe0ff */
[----:B------:R-:W-:Y:S01]  /*2690*/  UMOV UR30, 0x0 ;  /* 0x00000000001e7882 */ /* 0x000fe20000000000 */
[----:B------:R-:W-:Y:S01]  /*26a0*/  UMOV UR31, 0x8108010 ;  /* 0x08108010001f7882 */ /* 0x000fe20000000000 */
[----:B------:R-:W-:Y:S01]  /*26b0*/  UIADD3 UR60, UPT, UPT, UR8, 0xc0, URZ ;  /* 0x000000c0083c7890 */ /* 0x000fe2000fffe0ff */
[----:B------:R-:W-:Y:S01]  /*26c0*/  UMOV UR15, 0x40004040 ;  /* 0x40004040000f7882 */ /* 0x000fe20000000000 */
[----:B------:R-:W-:Y:S01]  /*26d0*/  UIADD3.64 UR56, UPT, UPT, UR36, 0x500, URZ ;  /* 0x0000050024387897 */ /* 0x000fe2000fffe0ff */
[----:B------:R-:W-:Y:S01]  /*26e0*/  UMOV UR5, 0x40004040 ;  /* 0x4000404000057882 */ /* 0x000fe20000000000 */
[----:B------:R-:W-:Y:S01]  /*26f0*/  UMOV UR28, 0x0 ;  /* 0x00000000001c7882 */ /* 0x000fe20000000000 */
[----:B------:R-:W-:Y:S01]  /*2700*/  UMOV UR29, 0x8108010 ;  /* 0x08108010001d7882 */ /* 0x000fe20000000000 */
[----:B------:R-:W-:Y:S01]  /*2710*/  UMOV UR26, 0x0 ;  /* 0x00000000001a7882 */ /* 0x000fe20000000000 */
[----:B------:R-:W-:Y:S01]  /*2720*/  UMOV UR27, 0x8108010 ;  /* 0x08108010001b7882 */ /* 0x000fe20000000000 */
[----:B------:R0:W-:Y:S01]  /*2730*/  UTCHMMA gdesc[UR4], gdesc[UR14], tmem[UR10], tmem[UR30], idesc[UR31], !UPT ;  /* 0x00ff1e0e040075ea */ /* 0x0001e2000f80000a */
[----:B------:R-:W-:Y:S01]  /*2740*/  UMOV UR24, 0x0 ;  /* 0x0000000000187882 */ /* 0x000fe20000000000 */
[----:B------:R-:W-:Y:S01]  /*2750*/  UMOV UR25, 0x8108010 ;  /* 0x0810801000197882 */ /* 0x000fe20000000000 */
[----:B------:R0:W-:Y:S01]  /*2760*/  UTCHMMA gdesc[UR36], gdesc[UR40], tmem[UR10], tmem[UR28], idesc[UR29], UPT ;  /* 0x00ff1c28240075ea */ /* 0x0001e2000b80000a */
        /* <DEDUP_REMOVED lines=8> */
[----:B------:R0:W-:Y:S01]  /*27f0*/  UTCHMMA gdesc[UR50], gdesc[UR14], tmem[UR19], tmem[UR22], idesc[UR23], !UPT ;  /* 0x00ff160e320075ea */ /* 0x0001e2000f800013 */
[----:B------:R-:W-:Y:S01]  /*2800*/  UMOV UR38, 0x0 ;  /* 0x0000000000267882 */ /* 0x000fe20000000000 */
[----:B------:R-:W-:Y:S01]  /*2810*/  UMOV UR39, 0x8108010 ;  /* 0x0810801000277882 */ /* 0x000fe20000000000 */
[----:B------:R0:W-:Y:S01]  /*2820*/  UTCHMMA gdesc[UR52], gdesc[UR40], tmem[UR58], tmem[UR16], idesc[UR17], UPT ;  /* 0x00ff1028340075ea */ /* 0x0001e2000b80003a */
[----:B------:R0:W-:Y:S01]  /*2830*/  UTCHMMA gdesc[UR54], gdesc[UR44], tmem[UR59], tmem[UR34], idesc[UR35], UPT ;  /* 0x00ff222c360075ea */ /* 0x0001e2000b80003b */
[----:B------:R0:W-:Y:S01]  /*2840*/  UTCHMMA gdesc[UR56], gdesc[UR48], tmem[UR60], tmem[UR38], idesc[UR39], UPT ;  /* 0x00ff2630380075ea */ /* 0x0001e2000b80003c */
[----:B------:R0:W-:Y:S01]  /*2850*/  UTCBAR [UR20], URZ ;  /* 0x000000ff140073e9 */ /* 0x0001e200080000ff */
[----:B------:R-:W-:Y:S01]  /*2860*/  NOP ;  /* 0x0000000000007918 */ /* 0x000fe20000000000 */
.L_x_6:
[----:B------:R-:W-:Y:S05]  /*2870*/  @!P0 BRA `(.L_x_7) ;  /* 0x0000000000088947 */ /* 0x000fea0003800000 */
[----:B------:R-:W1:Y:S02]  /*2880*/  SYNCS.PHASECHK.TRANS64.TRYWAIT P2, [UR9+0xa000], RZ ;  /* 0x00a000ffff0075a7 */ /* 0x000e640008041109 */
[----:B-1----:R-:W-:Y:S05]  /*2890*/  @!P2 BRA `(.L_x_8) ;  /* 0x000000a40074a947 */ /* 0x002fea0003800000 */
.L_x_7:
[----:B------:R-:W-:Y:S01]  /*28a0*/  BAR.SYNC.DEFER_BLOCKING 0x0 ;  /* 0x0000000000007b1d */ /* 0x000fe20000010000 */
[----:B------:R-:W-:Y:S02]  /*28b0*/  ISETP.GT.AND P6, PT, R87, -0x1, PT ;  /* 0xffffffff5700780c */ /* 0x000fe40003fc4270 */
[C---:B------:R-:W-:Y:S02]  /*28c0*/  ISETP.GT.AND P3, PT, R0.reuse, RZ, PT ;  /* 0x000000ff0000720c */ /* 0x040fe40003f64270 */
[----:B------:R-:W-:Y:S01]  /*28d0*/  ISETP.GT.AND P2, PT, R0, 0x1, PT ;  /* 0x000000010000780c */ /* 0x000fe20003f44270 */
[----:B0-----:R-:W0:Y:S02]  /*28e0*/  LDCU UR4, c[0x0][0x3a8] ;  /* 0x00007500ff0477ac */ /* 0x001e240008000800 */
[----:B------:R-:W1:Y:S01]  /*28f0*/  LDC R143, c[0x0][0x3d8] ;  /* 0x0000f600ff8f7b82 */ /* 0x000e620000000800 */
[----:B------:R-:W0:Y:S01]  /*2900*/  LDTM.x64 R4, tmem[UR11+0x80] ;  /* 0x0000800b000479ee */ /* 0x000e220008340000 */
[----:B------:R-:W-:Y:S01]  /*2910*/  PRMT R142, RZ, 0x7610, R142 ;  /* 0x00007610ff8e7816 */ /* 0x000fe2000000008e */
[----:B------:R-:W2:Y:S01]  /*2920*/  LDCU.64 UR14, c[0x0][0x3d0] ;  /* 0x00007a00ff0e77ac */ /* 0x000ea20008000a00 */
[----:B------:R-:W-:-:S02]  /*2930*/  PRMT R144, RZ, 0x7610, R144 ;  /* 0x00007610ff907816 */ /* 0x000fc40000000090 */
[----:B------:R-:W-:Y:S02]  /*2940*/  PRMT R145, RZ, 0x7610, R145 ;  /* 0x00007610ff917816 */ /* 0x000fe40000000091 */
[----:B------:R-:W-:Y:S02]  /*2950*/  PRMT R147, RZ, 0x7610, R147 ;  /* 0x00007610ff937816 */ /* 0x000fe40000000093 */
[----:B------:R-:W-:Y:S02]  /*2960*/  PRMT R149, RZ, 0x7610, R149 ;  /* 0x00007610ff957816 */ /* 0x000fe40000000095 */
[----:B------:R-:W-:Y:S02]  /*2970*/  PRMT R151, RZ, 0x7610, R151 ;  /* 0x00007610ff977816 */ /* 0x000fe40000000097 */
[----:B------:R-:W-:Y:S01]  /*2980*/  PRMT R153, RZ, 0x7610, R153 ;  /* 0x00007610ff997816 */ /* 0x000fe20000000099 */
[----:B------:R-:W3:Y:S01]  /*2990*/  @!P5 SYNCS.CCTL.IV [UR9+0xa000] ;  /* 0x00a00000ff00d9b1 */ /* 0x000ee20008000009 */
[----:B------:R-:W-:Y:S01]  /*29a0*/  NOP ;  /* 0x0000000000007918 */ /* 0x000fe20000000000 */
[----:B--2---:R-:W-:Y:S01]  /*29b0*/  UIMAD UR14, UR7, UR14, URZ ;  /* 0x0000000e070e72a4 */ /* 0x004fe2000f8e02ff */
[----:B------:R-:W-:-:S02]  /*29c0*/  IMAD R88, R88, UR15, RZ ;  /* 0x0000000f58587c24 */ /* 0x000fc4000f8e02ff */
[----:B0-----:R-:W-:Y:S01]  /*29d0*/  FMUL R4, R4, UR4 ;  /* 0x0000000404047c20 */ /* 0x001fe20008400000 */
[----:B------:R-:W-:Y:S01]  /*29e0*/  FMUL R5, R5, UR4 ;  /* 0x0000000405057c20 */ /* 0x000fe20008400000 */
[----:B------:R-:W-:Y:S01]  /*29f0*/  FMUL R6, R6, UR4 ;  /* 0x0000000406067c20 */ /* 0x000fe20008400000 */
[----:B------:R-:W-:Y:S01]  /*2a00*/  FMUL R7, R7, UR4 ;  /* 0x0000000407077c20 */ /* 0x000fe20008400000 */
[----:B------:R-:W-:Y:S01]  /*2a10*/  FMUL R8, R8, UR4 ;  /* 0x0000000408087c20 */ /* 0x000fe20008400000 */
[----:B------:R-:W-:Y:S01]  /*2a20*/  FSEL R112, R4, -INF , P6 ;  /* 0xff80000004707808 */ /* 0x000fe20003000000 */
[----:B------:R-:W-:Y:S01]  /*2a30*/  FMUL R9, R9, UR4 ;  /* 0x0000000409097c20 */ /* 0x000fe20008400000 */
[----:B------:R-:W-:Y:S01]  /*2a40*/  ISETP.GT.AND P6, PT, R0, 0x2, PT ;  /* 0x000000020000780c */ /* 0x000fe20003fc4270 */
        /* <DEDUP_REMOVED lines=15> */
[----:B------:R-:W-:Y:S01]  /*2b40*/  FMNMX3 R5, R112, R113, R114, !PT ;  /* 0x0000007170057276 */ /* 0x000fe20007800072 */
        /* <DEDUP_REMOVED lines=98> */
[----:B------:R-:W-:Y:S01]  /*3170*/  USHF.L.U32 UR6, UR14, 0x1, URZ ;  /* 0x000000010e067899 */ /* 0x000fe200080006ff */
[----:B------:R-:W-:Y:S01]  /*3180*/  FMNMX3 R23, R21, R8, R7, !PT ;  /* 0x0000000815177276 */ /* 0x000fe20007800007 */
[----:B------:R-:W-:Y:S01]  /*3190*/  FMUL R67, R67, UR4 ;  /* 0x0000000443437c20 */ /* 0x000fe20008400000 */
[----:B------:R-:W-:Y:S01]  /*31a0*/  ISETP.GT.AND P6, PT, R0, 0x1a, PT ;  /* 0x0000001a0000780c */ /* 0x000fe20003fc4270 */
[----:B------:R-:W-:Y:S01]  /*31b0*/  UIMAD.WIDE UR4, UR14, 0x2, URZ ;  /* 0x000000020e0478a5 */ /* 0x000fe2000f8e02ff */
[----:B------:R-:W-:-:S02]  /*31c0*/  FSEL R12, R29, -INF , P3 ;  /* 0xff8000001d0c7808 */ /* 0x000fc40001800000 */
[----:B------:R-:W-:Y:S02]  /*31d0*/  ISETP.GT.AND P3, PT, R0, 0x1b, PT ;  /* 0x0000001b0000780c */ /* 0x000fe40003f64270 */
[----:B------:R-:W-:Y:S02]  /*31e0*/  FSEL R13, R30, -INF , P2 ;  /* 0xff8000001e0d7808 */ /* 0x000fe40001000000 */
[----:B------:R-:W-:Y:S02]  /*31f0*/  FMNMX3 R25, R23, R10, R9, !PT ;  /* 0x0000000a17197276 */ /* 0x000fe40007800009 */
[C---:B------:R-:W-:Y:S02]  /*3200*/  ISETP.GT.AND P2, PT, R0.reuse, 0x1c, PT ;  /* 0x0000001c0000780c */ /* 0x040fe40003f44270 */
[----:B------:R-:W-:Y:S02]  /*3210*/  FSEL R14, R31, -INF , P6 ;  /* 0xff8000001f0e7808 */ /* 0x000fe40003000000 */
[----:B------:R-:W-:-:S02]  /*3220*/  ISETP.GT.AND P6, PT, R0, 0x1d, PT ;  /* 0x0000001d0000780c */ /* 0x000fc40003fc4270 */
[----:B------:R-:W-:Y:S02]  /*3230*/  FSEL R15, R91, -INF , P3 ;  /* 0xff8000005b0f7808 */ /* 0x000fe40001800000 */
[----:B------:R-:W-:Y:S01]  /*3240*/  FMNMX3 R25, R25, R12, R13, !PT ;  /* 0x0000000c19197276 */ /* 0x000fe2000780000d */
[----:B------:R-:W0:Y:S01]  /*3250*/  LDC.64 R90, c[0x0][0x390] ;  /* 0x0000e400ff5a7b82 */ /* 0x000e220000000a00 */
[----:B------:R-:W-:Y:S02]  /*3260*/  FSEL R16, R33, -INF , P2 ;  /* 0xff80000021107808 */ /* 0x000fe40001000000 */
[C---:B------:R-:W-:Y:S02]  /*3270*/  ISETP.GT.AND P3, PT, R0.reuse, 0x1e, PT ;  /* 0x0000001e0000780c */ /* 0x040fe40003f64270 */
[----:B------:R-:W-:Y:S02]  /*3280*/  ISETP.GT.AND P2, PT, R0, 0x1f, PT ;  /* 0x0000001f0000780c */ /* 0x000fe40003f44270 */
[----:B------:R-:W-:-:S02]  /*3290*/  FSEL R17, R34, -INF , P6 ;  /* 0xff80000022117808 */ /* 0x000fc40003000000 */
[----:B------:R-:W-:Y:S02]  /*32a0*/  FMNMX3 R29, R25, R14, R15, !PT ;  /* 0x0000000e191d7276 */ /* 0x000fe4000780000f */
[----:B------:R-:W-:Y:S02]  /*32b0*/  ISETP.GT.AND P6, PT, R0, 0x20, PT ;  /* 0x000000200000780c */ /* 0x000fe40003fc4270 */
[----:B------:R-:W-:Y:S02]  /*32c0*/  FSEL R18, R35, -INF , P3 ;  /* 0xff80000023127808 */ /* 0x000fe40001800000 */
[----:B------:R-:W-:Y:S02]  /*32d0*/  FSEL R19, R36, -INF , P2 ;  /* 0xff80000024137808 */ /* 0x000fe40001000000 */
[C---:B------:R-:W-:Y:S02]  /*32e0*/  ISETP.GT.AND P3, PT, R0.reuse, 0x21, PT ;  /* 0x000000210000780c */ /* 0x040fe40003f64270 */
[----:B------:R-:W-:-:S02]  /*32f0*/  ISETP.GT.AND P2, PT, R0, 0x22, PT ;  /* 0x000000220000780c */ /* 0x000fc40003f44270 */
[----:B------:R-:W-:Y:S02]  /*3300*/  FMNMX3 R30, R29, R16, R17, !PT ;  /* 0x000000101d1e7276 */ /* 0x000fe40007800011 */
[----:B------:R-:W-:Y:S02]  /*3310*/  FSEL R20, R37, -INF , P6 ;  /* 0xff80000025147808 */ /* 0x000fe40003000000 */
[----:B------:R-:W-:Y:S02]  /*3320*/  ISETP.GT.AND P6, PT, R0, 0x23, PT ;  /* 0x000000230000780c */ /* 0x000fe40003fc4270 */
[----:B------:R-:W-:Y:S02]  /*3330*/  FSEL R21, R38, -INF , P3 ;  /* 0xff80000026157808 */ /* 0x000fe40001800000 */
[----:B------:R-:W-:Y:S02]  /*3340*/  FSEL R24, R39, -INF , P2 ;  /* 0xff80000027187808 */ /* 0x000fe40001000000 */
[----:B------:R-:W-:-:S02]  /*3350*/  FMNMX3 R33, R30, R18, R19, !PT ;  /* 0x000000121e217276 */ /* 0x000fc40007800013 */
[C---:B------:R-:W-:Y:S02]  /*3360*/  ISETP.GT.AND P2, PT, R0.reuse, 0x25, PT ;  /* 0x000000250000780c */ /* 0x040fe40003f44270 */
[----:B------:R-:W-:Y:S02]  /*3370*/  ISETP.GT.AND P3, PT, R0, 0x24, PT ;  /* 0x000000240000780c */ /* 0x000fe40003f64270 */
[----:B------:R-:W-:Y:S02]  /*3380*/  FSEL R23, R40, -INF , P6 ;  /* 0xff80000028177808 */ /* 0x000fe40003000000 */
[----:B------:R-:W-:Y:S02]  /*3390*/  FMNMX3 R33, R33, R20, R21, !PT ;  /* 0x0000001421217276 */ /* 0x000fe40007800015 */
[----:B------:R-:W-:Y:S02]  /*33a0*/  ISETP.GT.AND P6, PT, R0, 0x26, PT ;  /* 0x000000260000780c */ /* 0x000fe40003fc4270 */
[----:B------:R-:W-:-:S02]  /*33b0*/  FSEL R25, R42, -INF , P2 ;  /* 0xff8000002a197808 */ /* 0x000fc40001000000 */
[----:B------:R-:W-:Y:S02]  /*33c0*/  ISETP.GT.AND P2, PT, R0, 0x28, PT ;  /* 0x000000280000780c */ /* 0x000fe40003f44270 */
[----:B------:R-:W-:Y:S02]  /*33d0*/  FSEL R26, R92, -INF , P3 ;  /* 0xff8000005c1a7808 */ /* 0x000fe40001800000 */
[C---:B------:R-:W-:Y:S02]  /*33e0*/  ISETP.GT.AND P3, PT, R0.reuse, 0x27, PT ;  /* 0x000000270000780c */ /* 0x040fe40003f64270 */
[----:B------:R-:W-:Y:S02]  /*33f0*/  FMNMX3 R35, R33, R24, R23, !PT ;  /* 0x0000001821237276 */ /* 0x000fe40007800017 */
[----:B------:R-:W-:Y:S02]  /*3400*/  FSEL R28, R43, -INF , P6 ;  /* 0xff8000002b1c7808 */ /* 0x000fe40003000000 */
[----:B------:R-:W-:-:S02]  /*3410*/  ISETP.GT.AND P6, PT, R0, 0x29, PT ;  /* 0x000000290000780c */ /* 0x000fc40003fc4270 */
[----:B------:R-:W-:Y:S02]  /*3420*/  FSEL R30, R45, -INF , P2 ;  /* 0xff8000002d1e7808 */ /* 0x000fe40001000000 */
        /* <DEDUP_REMOVED lines=12> */
[C---:B------:R-:W-:Y:S02]  /*34f0*/  ISETP.GT.AND P6, PT, R0.reuse, 0x2f, PT ;  /* 0x0000002f0000780c */ /* 0x040fe40003fc4270 */
[----:B------:R-:W-:Y:S02]  /*3500*/  FSEL R38, R51, -INF , P2 ;  /* 0xff80000033267808 */ /* 0x000fe40001000000 */
[----:B------:R-:W-:Y:S02]  /*3510*/  FMNMX3 R39, R39, R30, R31, !PT ;  /* 0x0000001e27277276 */ /* 0x000fe4000780001f */
[----:B------:R-:W-:Y:S02]  /*3520*/  ISETP.GT.AND P2, PT, R0, 0x31, PT ;  /* 0x000000310000780c */ /* 0x000fe40003f44270 */
[----:B------:R-:W-:-:S02]  /*3530*/  FSEL R35, R50, -INF , P3 ;  /* 0xff80000032237808 */ /* 0x000fc40001800000 */
[----:B------:R-:W-:Y:S02]  /*3540*/  ISETP.GT.AND P3, PT, R0, 0x30, PT ;  /* 0x000000300000780c */ /* 0x000fe40003f64270 */
[----:B------:R-:W-:Y:S02]  /*3550*/  FSEL R37, R52, -INF , P6 ;  /* 0xff80000034257808 */ /* 0x000fe40003000000 */
[----:B------:R-:W-:Y:S02]  /*3560*/  FMNMX3 R42, R39, R34, R33, !PT ;  /* 0x00000022272a7276 */ /* 0x000fe40007800021 */
[----:B------:R-:W-:Y:S02]  /*3570*/  ISETP.GT.AND P6, PT, R0, 0x32, PT ;  /* 0x000000320000780c */ /* 0x000fe40003fc4270 */
[----:B------:R-:W-:Y:S02]  /*3580*/  FSEL R39, R54, -INF , P2 ;  /* 0xff80000036277808 */ /* 0x000fe40001000000 */
[----:B------:R-:W-:-:S02]  /*3590*/  ISETP.GT.AND P2, PT, R0, 0x34, PT ;  /* 0x000000340000780c */ /* 0x000fc40003f44270 */
[----:B------:R-:W-:Y:S02]  /*35a0*/  FSEL R40, R53, -INF , P3 ;  /* 0xff80000035287808 */ /* 0x000fe40001800000 */
[C---:B------:R-:W-:Y:S02]  /*35b0*/  ISETP.GT.AND P3, PT, R0.reuse, 0x33, PT ;  /* 0x000000330000780c */ /* 0x040fe40003f64270 */
[----:B------:R-:W-:Y:S02]  /*35c0*/  FSEL R44, R55, -INF , P6 ;  /* 0xff800000372c7808 */ /* 0x000fe40003000000 */
[C---:B------:R-:W-:Y:S02]  /*35d0*/  ISETP.GT.AND P6, PT, R0.reuse, 0x35, PT ;  /* 0x000000350000780c */ /* 0x040fe40003fc4270 */
[----:B------:R-:W-:Y:S02]  /*35e0*/  FSEL R48, R57, -INF , P2 ;  /* 0xff80000039307808 */ /* 0x000fe40001000000 */
[----:B------:R-:W-:-:S02]  /*35f0*/  ISETP.GT.AND P2, PT, R0, 0x37, PT ;  /* 0x000000370000780c */ /* 0x000fc40003f44270 */
[----:B------:R-:W-:Y:S02]  /*3600*/  FSEL R43, R56, -INF , P3 ;  /* 0xff800000382b7808 */ /* 0x000fe40001800000 */
[----:B------:R-:W-:Y:S02]  /*3610*/  ISETP.GT.AND P3, PT, R0, 0x36, PT ;  /* 0x000000360000780c */ /* 0x000fe40003f64270 */
[----:B------:R-:W-:Y:S02]  /*3620*/  FSEL R47, R58, -INF , P6 ;  /* 0xff8000003a2f7808 */ /* 0x000fe40003000000 */
[C---:B------:R-:W-:Y:S02]  /*3630*/  ISETP.GT.AND P6, PT, R0.reuse, 0x38, PT ;  /* 0x000000380000780c */ /* 0x040fe40003fc4270 */
[----:B------:R-:W-:Y:S02]  /*3640*/  FSEL R51, R93, -INF , P2 ;  /* 0xff8000005d337808 */ /* 0x000fe40001000000 */
[----:B------:R-:W-:-:S02]  /*3650*/  ISETP.GT.AND P2, PT, R0, 0x3a, PT ;  /* 0x0000003a0000780c */ /* 0x000fc40003f44270 */
[----:B------:R-:W-:Y:S02]  /*3660*/  FMNMX3 R42, R42, R36, R35, !PT ;  /* 0x000000242a2a7276 */ /* 0x000fe40007800023 */
[----:B------:R-:W-:Y:S01]  /*3670*/  FSEL R52, R59, -INF , P3 ;  /* 0xff8000003b347808 */ /* 0x000fe20001800000 */
[----:B------:R-:W-:Y:S01]  /*3680*/  IMAD.SHL.U32 R59, R88, 0x2, RZ ;  /* 0x00000002583b7824 */ /* 0x000fe200078e00ff */
[----:B------:R-:W-:Y:S01]  /*3690*/  ISETP.GT.AND P3, PT, R0, 0x39, PT ;  /* 0x000000390000780c */ /* 0x000fe20003f64270 */
[----:B------:R-:W-:Y:S01]  /*36a0*/  IMAD.HI R88, R88, 0x2, RZ ;  /* 0x0000000258587827 */ /* 0x000fe200078e02ff */
[----:B------:R-:W-:Y:S02]  /*36b0*/  FSEL R53, R110, -INF , P6 ;  /* 0xff8000006e357808 */ /* 0x000fe40003000000 */
[----:B------:R-:W-:Y:S02]  /*36c0*/  ISETP.GT.AND P6, PT, R0, 0x3b, PT ;  /* 0x0000003b0000780c */ /* 0x000fe40003fc4270 */
[----:B------:R-:W-:Y:S01]  /*36d0*/  FSEL R49, R63, -INF , P2 ;  /* 0xff8000003f317808 */ /* 0x000fe20001000000 */
[----:B-1----:R-:W-:Y:S01]  /*36e0*/  IMAD R63, R86, R143, RZ ;  /* 0x0000008f563f7224 */ /* 0x002fe200078e02ff */
[----:B------:R-:W-:-:S02]  /*36f0*/  FMNMX3 R42, R42, R38, R37, !PT ;  /* 0x000000262a2a7276 */ /* 0x000fc40007800025 */
[----:B------:R-:W-:Y:S02]  /*3700*/  FSEL R54, R111, -INF , P3 ;  /* 0xff8000006f367808 */ /* 0x000fe40001800000 */
[C---:B------:R-:W-:Y:S02]  /*3710*/  ISETP.GT.AND P3, PT, R0.reuse, 0x3c, PT ;  /* 0x0000003c0000780c */ /* 0x040fe40003f64270 */
[----:B------:R-:W-:Y:S02]  /*3720*/  ISETP.GT.AND P2, PT, R0, 0x3d, PT ;  /* 0x0000003d0000780c */ /* 0x000fe40003f44270 */
[----:B------:R-:W-:Y:S01]  /*3730*/  FSEL R50, R64, -INF , P6 ;  /* 0xff80000040327808 */ /* 0x000fe20003000000 */
[----:B------:R-:W-:Y:S01]  /*3740*/  IMAD R64, R143, 0x4, R63 ;  /* 0x000000048f407824 */ /* 0x000fe200078e023f */
[----:B------:R-:W-:Y:S02]  /*3750*/  FMNMX3 R42, R42, R40, R39, !PT ;  /* 0x000000282a2a7276 */ /* 0x000fe40007800027 */
[----:B------:R-:W-:Y:S01]  /*3760*/  FSEL R45, R65, -INF , P3 ;  /* 0xff800000412d7808 */ /* 0x000fe20001800000 */
[----:B------:R-:W-:Y:S01]  /*3770*/  IMAD R65, R143, 0x4, R64 ;  /* 0x000000048f417824 */ /* 0x000fe200078e0240 */
[----:B------:R-:W-:-:S02]  /*3780*/  FSEL R46, R66, -INF , P2 ;  /* 0xff800000422e7808 */ /* 0x000fc40001000000 */
[----:B0-----:R-:W-:Y:S02]  /*3790*/  IADD3 R111, P2, P3, R59, UR6, R90 ;  /* 0x000000063b6f7c10 */ /* 0x001fe4000fb5e05a */
[----:B------:R-:W-:Y:S02]  /*37a0*/  FMNMX3 R42, R42, R44, R43, !PT ;  /* 0x0000002c2a2a7276 */ /* 0x000fe4000780002b */
[----:B------:R-:W-:Y:S02]  /*37b0*/  IADD3.X R91, PT, PT, R88, UR5, R91, P2, P3 ;  /* 0x00000005585b7c10 */ /* 0x000fe400097e645b */
[----:B------:R-:W-:Y:S02]  /*37c0*/  FMNMX3 R42, R42, R48, R47, !PT ;  /* 0x000000302a2a7276 */ /* 0x000fe4000780002f */
[----:B------:R-:W-:Y:S02]  /*37d0*/  LEA R138, P3, R64, R111, 0x1 ;  /* 0x0000006f408a7211 */ /* 0x000fe400078608ff */
[----:B------:R-:W-:-:S02]  /*37e0*/  LEA R66, R143, R65, 0x2 ;  /* 0x000000418f427211 */ /* 0x000fc400078e10ff */
[----:B------:R-:W-:Y:S02]  /*37f0*/  LEA R140, P2, R63, R111, 0x1 ;  /* 0x0000006f3f8c7211 */ /* 0x000fe400078408ff */
[----:B------:R-:W-:Y:S02]  /*3800*/  FMNMX3 R42, R42, R52, R51, !PT ;  /* 0x000000342a2a7276 */ /* 0x000fe40007800033 */
[----:B------:R-:W-:Y:S01]  /*3810*/  LEA.HI.X.SX32 R139, R64, R91, 0x1, P3 ;  /* 0x0000005b408b7211 */ /* 0x000fe200018f0eff */
[----:B------:R-:W-:Y:S01]  /*3820*/  IMAD R64, R143, 0x4, R66 ;  /* 0x000000048f407824 */ /* 0x000fe200078e0242 */
[----:B------:R-:W-:Y:S02]  /*3830*/  LEA R134, P3, R66, R111, 0x1 ;  /* 0x0000006f42867211 */ /* 0x000fe400078608ff */
[----:B------:R-:W-:Y:S02]  /*3840*/  LEA.HI.X.SX32 R141, R63, R91, 0x1, P2 ;  /* 0x0000005b3f8d7211 */ /* 0x000fe400010f0eff */
[----:B------:R-:W-:-:S02]  /*3850*/  FMNMX3 R42, R42, R53, R54, !PT ;  /* 0x000000352a2a7276 */ /* 0x000fc40007800036 */
[----:B------:R-:W-:Y:S02]  /*3860*/  LEA R136, P2, R65, R111, 0x1 ;  /* 0x0000006f41887211 */ /* 0x000fe400078408ff */
[----:B------:R-:W-:Y:S02]  /*3870*/  ISETP.GT.AND P6, PT, R0, 0x3e, PT ;  /* 0x0000003e0000780c */ /* 0x000fe40003fc4270 */
[----:B------:R-:W-:Y:S01]  /*3880*/  LEA.HI.X.SX32 R135, R66, R91, 0x1, P3 ;  /* 0x0000005b42877211 */ /* 0x000fe200018f0eff */
[----:B------:R-:W-:Y:S01]  /*3890*/  IMAD R66, R143, 0x4, R64 ;  /* 0x000000048f427824 */ /* 0x000fe200078e0240 */
[----:B------:R-:W-:Y:S02]  /*38a0*/  FMNMX3 R55, R42, R49, R50, !PT ;  /* 0x000000312a377276 */ /* 0x000fe40007800032 */
[----:B------:R-:W-:Y:S02]  /*38b0*/  LEA.HI.X.SX32 R137, R65, R91, 0x1, P2 ;  /* 0x0000005b41897211 */ /* 0x000fe400010f0eff */
[----:B------:R-:W-:Y:S01]  /*38c0*/  FSEL R42, R67, -INF , P6 ;  /* 0xff800000432a7808 */ /* 0x000fe20003000000 */
[----:B------:R-:W-:Y:S01]  /*38d0*/  IMAD R67, R143, 0x4, R66 ;  /* 0x000000048f437824 */ /* 0x000fe200078e0242 */
[----:B------:R-:W-:-:S02]  /*38e0*/  LEA R132, P2, R64, R111, 0x1 ;  /* 0x0000006f40847211 */ /* 0x000fc400078408ff */
[----:B------:R-:W-:Y:S02]  /*38f0*/  FMNMX3 R55, R55, R45, R46, !PT ;  /* 0x0000002d37377276 */ /* 0x000fe4000780002e */
[----:B------:R-:W-:Y:S01]  /*3900*/  LEA.HI.X.SX32 R133, R64, R91, 0x1, P2 ;  /* 0x0000005b40857211 */ /* 0x000fe200010f0eff */
[----:B------:R-:W-:Y:S01]  /*3910*/  IMAD R64, R143, 0x4, R67 ;  /* 0x000000048f407824 */ /* 0x000fe200078e0243 */
[CC--:B------:R-:W-:Y:S02]  /*3920*/  LEA R130, P2, R66.reuse, R111.reuse, 0x1 ;  /* 0x0000006f42827211 */ /* 0x0c0fe400078408ff */
[----:B------:R-:W-:Y:S02]  /*3930*/  FMNMX3 R93, R55, -INF , R42, !PT ;  /* 0xff800000375d7876 */ /* 0x000fe4000780002a */
[----:B------:R-:W-:Y:S02]  /*3940*/  LEA R128, P3, R67, R111, 0x1 ;  /* 0x0000006f43807211 */ /* 0x000fe400078608ff */
[-C--:B------:R-:W-:Y:S01]  /*3950*/  LEA.HI.X.SX32 R131, R66, R91.reuse, 0x1, P2 ;  /* 0x0000005b42837211 */ /* 0x080fe200010f0eff */
[--C-:B------:R-:W-:Y:S01]  /*3960*/  FADD R118, R118, -R93.reuse ;  /* 0x8000005d76767221 */ /* 0x100fe20000000000 */
[----:B------:R-:W-:Y:S01]  /*3970*/  LEA R66, R143, R64, 0x2 ;  /* 0x000000408f427211 */ /* 0x000fe200078e10ff */
[--C-:B------:R-:W-:Y:S01]  /*3980*/  FADD R120, R120, -R93.reuse ;  /* 0x8000005d78787221 */ /* 0x100fe20000000000 */
[----:B------:R-:W-:Y:S01]  /*3990*/  LEA.HI.X.SX32 R129, R67, R91, 0x1, P3 ;  /* 0x0000005b43817211 */ /* 0x000fe200018f0eff */
[--C-:B------:R-:W-:Y:S01]  /*39a0*/  FADD R67, R62, -R93.reuse ;  /* 0x8000005d3e437221 */ /* 0x100fe20000000000 */
[-C--:B------:R-:W-:Y:S01]  /*39b0*/  LEA R126, P2, R64, R111.reuse, 0x1 ;  /* 0x0000006f407e7211 */ /* 0x080fe200078408ff */
[----:B------:R-:W-:Y:S01]  /*39c0*/  IMAD R62, R143, 0x4, R66 ;  /* 0x000000048f3e7824 */ /* 0x000fe200078e0242 */
[----:B------:R-:W-:Y:S01]  /*39d0*/  LEA R124, P3, R66, R111, 0x1 ;  /* 0x0000006f427c7211 */ /* 0x000fe200078608ff */
[--C-:B------:R-:W-:Y:S01]  /*39e0*/  FADD R121, R121, -R93.reuse ;  /* 0x8000005d79797221 */ /* 0x100fe20000000000 */
[-C--:B------:R-:W-:Y:S01]  /*39f0*/  LEA.HI.X.SX32 R127, R64, R91.reuse, 0x1, P2 ;  /* 0x0000005b407f7211 */ /* 0x080fe200010f0eff */
[----:B------:R-:W-:Y:S01]  /*3a00*/  IMAD R64, R143, 0x4, R62 ;  /* 0x000000048f407824 */ /* 0x000fe200078e023e */
[----:B------:R-:W-:Y:S01]  /*3a10*/  LEA.HI.X.SX32 R125, R66, R91, 0x1, P3 ;  /* 0x0000005b427d7211 */ /* 0x000fe200018f0eff */
[----:B------:R-:W-:Y:S01]  /*3a20*/  FADD R66, R61, -R93 ;  /* 0x8000005d3d427221 */ /* 0x000fe20000000000 */
[----:B------:R-:W-:Y:S01]  /*3a30*/  LEA R122, P2, R62, R111, 0x1 ;  /* 0x0000006f3e7a7211 */ /* 0x000fe200078408ff */
[----:B------:R-:W-:-:S02]  /*3a40*/  IMAD R61, R143, 0x4, R64 ;  /* 0x000000048f3d7824 */ /* 0x000fc400078e0240 */
[----:B------:R-:W-:Y:S01]  /*3a50*/  FMUL R86, R118, 1.4426950216293334961 ;  /* 0x3fb8aa3b76567820 */ /* 0x000fe20000400000 */
[----:B------:R-:W-:Y:S01]  /*3a60*/  FMUL R148, R66, 1.4426950216293334961 ;  /* 0x3fb8aa3b42947820 */ /* 0x000fe20000400000 */
[----:B------:R-:W-:Y:S01]  /*3a70*/  LEA.HI.X.SX32 R123, R62, R91, 0x1, P2 ;  /* 0x0000005b3e7b7211 */ /* 0x000fe200010f0eff */
[----:B------:R-:W-:Y:S02]  /*3a80*/  IMAD R62, R143, 0x4, R61 ;  /* 0x000000048f3e7824 */ /* 0x000fe400078e023d */
[--C-:B------:R-:W-:Y:S01]  /*3a90*/  FADD R119, R119, -R93.reuse ;  /* 0x8000005d77777221 */ /* 0x100fe20000000000 */
[--C-:B------:R-:W-:Y:S01]  /*3aa0*/  FADD R66, R60, -R93.reuse ;  /* 0x8000005d3c427221 */ /* 0x100fe20000000000 */
[-C--:B------:R-:W-:Y:S01]  /*3ab0*/  LEA R118, P3, R61, R111.reuse, 0x1 ;  /* 0x0000006f3d767211 */ /* 0x080fe200078608ff */
[----:B------:R-:W-:Y:S01]  /*3ac0*/  FMUL R88, R120, 1.4426950216293334961 ;  /* 0x3fb8aa3b78587820 */ /* 0x000fe20000400000 */
[----:B------:R-:W-:Y:S01]  /*3ad0*/  LEA R60, R143, R62, 0x2 ;  /* 0x0000003e8f3c7211 */ /* 0x000fe200078e10ff */
[----:B------:R-:W-:Y:S01]  /*3ae0*/  FMUL R121, R121, 1.4426950216293334961 ;  /* 0x3fb8aa3b79797820 */ /* 0x000fe20000400000 */
[----:B------:R-:W-:Y:S01]  /*3af0*/  FMUL R65, R119, 1.4426950216293334961 ;  /* 0x3fb8aa3b77417820 */ /* 0x000fe20000400000 */
[----:B------:R-:W-:Y:S01]  /*3b00*/  LEA R120, P2, R64, R111, 0x1 ;  /* 0x0000006f40787211 */ /* 0x000fe200078408ff */
[--C-:B------:R-:W-:Y:S01]  /*3b10*/  FADD R116, R116, -R93.reuse ;  /* 0x8000005d74747221 */ /* 0x100fe20000000000 */
[----:B------:R-:W-:Y:S01]  /*3b20*/  LEA.HI.X.SX32 R119, R61, R91, 0x1, P3 ;  /* 0x0000005b3d777211 */ /* 0x000fe200018f0eff */
[--C-:B------:R-:W-:Y:S01]  /*3b30*/  IMAD R61, R143, 0x4, R60.reuse ;  /* 0x000000048f3d7824 */ /* 0x100fe200078e023c */
[----:B------:R0:W-:Y:S01]  /*3b40*/  MUFU.EX2 R146, R121 ;  /* 0x0000007900927308 */ /* 0x0001e20000000800 */
[--C-:B------:R-:W-:Y:S01]  /*3b50*/  FADD R112, R112, -R93.reuse ;  /* 0x8000005d70707221 */ /* 0x100fe20000000000 */
[----:B------:R-:W-:Y:S01]  /*3b60*/  FMUL R58, R116, 1.4426950216293334961 ;  /* 0x3fb8aa3b743a7820 */ /* 0x000fe20000400000 */
[--C-:B------:R-:W-:Y:S01]  /*3b70*/  FADD R117, R117, -R93.reuse ;  /* 0x8000005d75757221 */ /* 0x100fe20000000000 */
[--C-:B------:R-:W-:Y:S01]  /*3b80*/  FADD R114, R114, -R93.reuse ;  /* 0x8000005d72727221 */ /* 0x100fe20000000000 */
[----:B------:R-:W-:Y:S01]  /*3b90*/  FMUL R55, R112, 1.4426950216293334961 ;  /* 0x3fb8aa3b70377820 */ /* 0x000fe20000400000 */
[--C-:B------:R-:W-:Y:S01]  /*3ba0*/  FADD R113, R113, -R93.reuse ;  /* 0x8000005d71717221 */ /* 0x100fe20000000000 */
[----:B------:R-:W-:Y:S01]  /*3bb0*/  FMUL R63, R117, 1.4426950216293334961 ;  /* 0x3fb8aa3b753f7820 */ /* 0x000fe20000400000 */
[----:B------:R-:W-:Y:S01]  /*3bc0*/  LEA R112, P3, R61, R111, 0x1 ;  /* 0x0000006f3d707211 */ /* 0x000fe200078608ff */
[----:B------:R-:W-:Y:S01]  /*3bd0*/  FMUL R57, R114, 1.4426950216293334961 ;  /* 0x3fb8aa3b72397820 */ /* 0x000fe20000400000 */
[----:B0-----:R-:W-:Y:S01]  /*3be0*/  LEA.HI.X.SX32 R121, R64, R91, 0x1, P2 ;  /* 0x0000005b40797211 */ /* 0x001fe200010f0eff */
[----:B------:R-:W-:Y:S01]  /*3bf0*/  FADD R64, R41, -R93 ;  /* 0x8000005d29407221 */ /* 0x000fe20000000000 */
[----:B------:R-:W-:Y:S01]  /*3c00*/  IMAD R41, R143, 0x4, R61 ;  /* 0x000000048f297824 */ /* 0x000fe200078e023d */
[----:B------:R-:W-:Y:S01]  /*3c10*/  LEA R116, P2, R62, R111, 0x1 ;  /* 0x0000006f3e747211 */ /* 0x000fe200078408ff */
[----:B------:R-:W-:Y:S01]  /*3c20*/  FMUL R56, R113, 1.4426950216293334961 ;  /* 0x3fb8aa3b71387820 */ /* 0x000fe20000400000 */
[--C-:B------:R-:W-:Y:S01]  /*3c30*/  FADD R115, R115, -R93.reuse ;  /* 0x8000005d73737221 */ /* 0x100fe20000000000 */
[-C--:B------:R-:W-:Y:S01]  /*3c40*/  LEA.HI.X.SX32 R113, R61, R91.reuse, 0x1, P3 ;  /* 0x0000005b3d717211 */ /* 0x080fe200018f0eff */
[----:B------:R-:W-:Y:S01]  /*3c50*/  FMUL R66, R66, 1.4426950216293334961 ;  /* 0x3fb8aa3b42427820 */ /* 0x000fe20000400000 */
[----:B------:R-:W-:Y:S01]  /*3c60*/  LEA.HI.X.SX32 R117, R62, R91, 0x1, P2 ;  /* 0x0000005b3e757211 */ /* 0x000fe200010f0eff */
[--C-:B------:R-:W-:Y:S01]  /*3c70*/  FADD R62, R32, -R93.reuse ;  /* 0x8000005d203e7221 */ /* 0x100fe20000000000 */
[CC--:B------:R-:W-:Y:S01]  /*3c80*/  LEA R110, P6, R41.reuse, R111.reuse, 0x1 ;  /* 0x0000006f296e7211 */ /* 0x0c0fe200078c08ff */
[----:B------:R-:W-:Y:S01]  /*3c90*/  FMUL R90, R64, 1.4426950216293334961 ;  /* 0x3fb8aa3b405a7820 */ /* 0x000fe20000400000 */
[----:B------:R-:W-:Y:S01]  /*3ca0*/  LEA R114, P2, R60, R111, 0x1 ;  /* 0x0000006f3c727211 */ /* 0x000fe200078408ff */
[----:B------:R-:W-:Y:S01]  /*3cb0*/  FMUL R61, R62, 1.4426950216293334961 ;  /* 0x3fb8aa3b3e3d7820 */ /* 0x000fe20000400000 */
[-C--:B------:R-:W-:Y:S01]  /*3cc0*/  LEA.HI.X.SX32 R111, R41, R91.reuse, 0x1, P6 ;  /* 0x0000005b296f7211 */ /* 0x080fe200030f0eff */
[--C-:B------:R-:W-:Y:S01]  /*3cd0*/  FADD R41, R27, -R93.reuse ;  /* 0x8000005d1b297221 */ /* 0x100fe20000000000 */
[----:B------:R-:W-:Y:S01]  /*3ce0*/  FMUL R59, R115, 1.4426950216293334961 ;  /* 0x3fb8aa3b733b7820 */ /* 0x000fe20000400000 */
[----:B------:R0:W-:Y:S01]  /*3cf0*/  MUFU.EX2 R89, R66 ;  /* 0x0000004200597308 */ /* 0x0001e20000000800 */
[----:B------:R-:W-:Y:S01]  /*3d00*/  LEA.HI.X.SX32 R115, R60, R91, 0x1, P2 ;  /* 0x0000005b3c737211 */ /* 0x000fe200010f0eff */
[----:B------:R-:W-:Y:S01]  /*3d10*/  FMUL R150, R41, 1.4426950216293334961 ;  /* 0x3fb8aa3b29967820 */ /* 0x000fe20000400000 */
[----:B------:R-:W-:Y:S01]  /*3d20*/  PRMT R60, RZ, 0x7610, R60 ;  /* 0x00007610ff3c7816 */ /* 0x000fe2000000003c */
[----:B------:R1:W5:Y:S01]  /*3d30*/  @P0 LDG.E.U16 R142, desc[UR32][R116.64] ;  /* 0x00000020748e0981 */ /* 0x000362000c1e1500 */
[----:B------:R-:W-:Y:S01]  /*3d40*/  PRMT R62, RZ, 0x7610, R62 ;  /* 0x00007610ff3e7816 */ /* 0x000fe2000000003e */
[----:B------:R-:W-:Y:S01]  /*3d50*/  FADD R4, R4, -R93 ;  /* 0x8000005d04047221 */ /* 0x000fe20000000000 */
[----:B------:R-:W-:Y:S01]  /*3d60*/  PRMT R64, RZ, 0x7610, R64 ;  /* 0x00007610ff407816 */ /* 0x000fe20000000040 */
[----:B------:R2:W-:Y:S01]  /*3d70*/  MUFU.EX2 R32, R90 ;  /* 0x0000005a00207308 */ /* 0x0005e20000000800 */
[----:B0-----:R-:W-:Y:S01]  /*3d80*/  PRMT R66, RZ, 0x7610, R66 ;  /* 0x00007610ff427816 */ /* 0x001fe20000000042 */
[----:B------:R1:W5:Y:S01]  /*3d90*/  @P0 LDG.E.U16 R60, desc[UR32][R140.64] ;  /* 0x000000208c3c0981 */ /* 0x000362000c1e1500 */
[----:B------:R-:W-:Y:S01]  /*3da0*/  PRMT R92, RZ, 0x7610, R92 ;  /* 0x00007610ff5c7816 */ /* 0x000fe2000000005c */
[----:B------:R-:W-:Y:S01]  /*3db0*/  FMUL R4, R4, 1.4426950216293334961 ;  /* 0x3fb8aa3b04047820 */ /* 0x000fe20000400000 */
[----:B------:R-:W-:Y:S01]  /*3dc0*/  PRMT R41, RZ, 0x7610, R41 ;  /* 0x00007610ff297816 */ /* 0x000fe20000000029 */
[----:B------:R1:W5:Y:S01]  /*3dd0*/  @P0 LDG.E.U16 R62, desc[UR32][R136.64] ;  /* 0x00000020883e0981 */ /* 0x000362000c1e1500 */
[----:B------:R-:W-:Y:S01]  /*3de0*/  PRMT R143, RZ, 0x7610, R143 ;  /* 0x00007610ff8f7816 */ /* 0x000fe2000000008f */
[----:B------:R0:W-:Y:S01]  /*3df0*/  MUFU.EX2 R27, R61 ;  /* 0x0000003d001b7308 */ /* 0x0001e20000000800 */
[----:B--2---:R-:W-:Y:S01]  /*3e00*/  PRMT R90, RZ, 0x7610, R90 ;  /* 0x00007610ff5a7816 */ /* 0x004fe2000000005a */
[----:B------:R1:W5:Y:S01]  /*3e10*/  @P0 LDG.E.U16 R64, desc[UR32][R132.64] ;  /* 0x0000002084400981 */ /* 0x000362000c1e1500 */
[--C-:B------:R-:W-:Y:S01]  /*3e20*/  FADD R5, R5, -R93.reuse ;  /* 0x8000005d05057221 */ /* 0x100fe20000000000 */
[--C-:B------:R-:W-:Y:S01]  /*3e30*/  FADD R6, R6, -R93.reuse ;  /* 0x8000005d06067221 */ /* 0x100fe20000000000 */
[----:B------:R-:W-:Y:S01]  /*3e40*/  FADD R7, R7, -R93 ;  /* 0x8000005d07077221 */ /* 0x000fe20000000000 */
[----:B------:R1:W5:Y:S01]  /*3e50*/  @P0 LDG.E.U16 R66, desc[UR32][R128.64] ;  /* 0x0000002080420981 */ /* 0x000362000c1e1500 */
[----:B------:R-:W-:Y:S01]  /*3e60*/  FMUL R5, R5, 1.4426950216293334961 ;  /* 0x3fb8aa3b05057820 */ /* 0x000fe20000400000 */
[----:B------:R-:W-:Y:S01]  /*3e70*/  MUFU.EX2 R55, R55 ;  /* 0x0000003700377308 */ /* 0x000fe20000000800 */
[----:B0-----:R-:W-:Y:S01]  /*3e80*/  PRMT R61, RZ, 0x7610, R61 ;  /* 0x00007610ff3d7816 */ /* 0x001fe2000000003d */
[----:B------:R1:W5:Y:S01]  /*3e90*/  @P0 LDG.E.U16 R90, desc[UR32][R124.64] ;  /* 0x000000207c5a0981 */ /* 0x000362000c1e1500 */
[----:B------:R-:W-:Y:S01]  /*3ea0*/  FMUL R6, R6, 1.4426950216293334961 ;  /* 0x3fb8aa3b06067820 */ /* 0x000fe20000400000 */
[--C-:B------:R-:W-:Y:S01]  /*3eb0*/  FADD R10, R10, -R93.reuse ;  /* 0x8000005d0a0a7221 */ /* 0x100fe20000000000 */
[--C-:B------:R-:W-:Y:S01]  /*3ec0*/  FADD R8, R8, -R93.reuse ;  /* 0x8000005d08087221 */ /* 0x100fe20000000000 */
[----:B------:R1:W5:Y:S01]  /*3ed0*/  @P0 LDG.E.U16 R92, desc[UR32][R120.64] ;  /* 0x00000020785c0981 */ /* 0x000362000c1e1500 */
[--C-:B------:R-:W-:Y:S01]  /*3ee0*/  FADD R11, R11, -R93.reuse ;  /* 0x8000005d0b0b7221 */ /* 0x100fe20000000000 */
[----:B------:R-:W0:Y:S01]  /*3ef0*/  MUFU.EX2 R56, R56 ;  /* 0x0000003800387308 */ /* 0x000e220000000800 */
[--C-:B------:R-:W-:Y:S01]  /*3f00*/  FADD R9, R9, -R93.reuse ;  /* 0x8000005d09097221 */ /* 0x100fe20000000000 */
[----:B------:R1:W5:Y:S01]  /*3f10*/  @P0 LDG.E.U16 R144, desc[UR32][R112.64] ;  /* 0x0000002070900981 */ /* 0x000362000c1e1500 */
[----:B------:R-:W-:Y:S01]  /*3f20*/  FADD R91, R22, -R93 ;  /* 0x8000005d165b7221 */ /* 0x000fe20000000000 */
[----:B------:R-:W-:-:S02]  /*3f30*/  FMUL R67, R67, 1.4426950216293334961 ;  /* 0x3fb8aa3b43437820 */ /* 0x000fc40000400000 */
[----:B------:R1:W5:Y:S02]  /*3f40*/  @P0 LDG.E.U16 R41, desc[UR32][R138.64] ;  /* 0x000000208a290981 */ /* 0x000364000c1e1500 */
[----:B------:R2:W-:Y:S02]  /*3f50*/  MUFU.EX2 R152, R4 ;  /* 0x0000000400987308 */ /* 0x0005e40000000800 */
[----:B------:R1:W5:Y:S04]  /*3f60*/  @P0 LDG.E.U16 R61, desc[UR32][R134.64] ;  /* 0x00000020863d0981 */ /* 0x000368000c1e1500 */
[----:B------:R1:W5:Y:S02]  /*3f70*/  @P0 LDG.E.U16 R143, desc[UR32][R130.64] ;  /* 0x00000020828f0981 */ /* 0x000364000c1e1500 */
[----:B------:R-:W4:Y:S02]  /*3f80*/  MUFU.EX2 R57, R57 ;  /* 0x0000003900397308 */ /* 0x000f240000000800 */
[----:B------:R1:W5:Y:S04]  /*3f90*/  @P0 LDG.E.U16 R145, desc[UR32][R126.64] ;  /* 0x000000207e910981 */ /* 0x000368000c1e1500 */
[----:B------:R1:W5:Y:S02]  /*3fa0*/  @P0 LDG.E.U16 R147, desc[UR32][R122.64] ;  /* 0x000000207a930981 */ /* 0x000364000c1e1500 */
[----:B------:R-:W0:Y:S02]  /*3fb0*/  MUFU.EX2 R58, R58 ;  /* 0x0000003a003a7308 */ /* 0x000e240000000800 */
[----:B------:R1:W5:Y:S04]  /*3fc0*/  @P0 LDG.E.U16 R149, desc[UR32][R118.64] ;  /* 0x0000002076950981 */ /* 0x000368000c1e1500 */
[----:B------:R1:W5:Y:S02]  /*3fd0*/  @P0 LDG.E.U16 R151, desc[UR32][R114.64] ;  /* 0x0000002072970981 */ /* 0x000364000c1e1500 */
[----:B------:R-:W-:Y:S02]  /*3fe0*/  MUFU.EX2 R86, R86 ;  /* 0x0000005600567308 */ /* 0x000fe40000000800 */
[----:B------:R1:W5:Y:S01]  /*3ff0*/  @P0 LDG.E.U16 R153, desc[UR32][R110.64] ;  /* 0x000000206e990981 */ /* 0x000362000c1e1500 */
[----:B--2---:R-:W-:-:S05]  /*4000*/  FADD R4, R19, -R93 ;  /* 0x8000005d13047221 */ /* 0x004fca0000000000 */
[----:B------:R2:W-:Y:S01]  /*4010*/  MUFU.EX2 R154, R5 ;  /* 0x00000005009a7308 */ /* 0x0005e20000000800 */
[----:B------:R-:W-:-:S07]  /*4020*/  FMUL R7, R7, 1.4426950216293334961 ;  /* 0x3fb8aa3b07077820 */ /* 0x000fce0000400000 */
[----:B------:R0:W-:Y:S01]  /*4030*/  MUFU.EX2 R155, R6 ;  /* 0x00000006009b7308 */ /* 0x0001e20000000800 */
[----:B--2---:R-:W-:Y:S01]  /*4040*/  FMUL R5, R4, 1.4426950216293334961 ;  /* 0x3fb8aa3b04057820 */ /* 0x004fe20000400000 */
[----:B------:R-:W-:-:S06]  /*4050*/  FADD R4, R20, -R93 ;  /* 0x8000005d14047221 */ /* 0x000fcc0000000000 */
[----:B------:R-:W2:Y:S01]  /*4060*/  MUFU.EX2 R59, R59 ;  /* 0x0000003b003b7308 */ /* 0x000ea20000000800 */
[----:B0-----:R-:W-:Y:S01]  /*4070*/  FMUL R6, R4, 1.4426950216293334961 ;  /* 0x3fb8aa3b04067820 */ /* 0x001fe20000400000 */
[----:B------:R-:W-:Y:S01]  /*4080*/  FADD R4, R21, -R93 ;  /* 0x8000005d15047221 */ /* 0x000fe20000000000 */
[----:B------:R-:W-:Y:S01]  /*4090*/  FMUL R10, R10, 1.4426950216293334961 ;  /* 0x3fb8aa3b0a0a7820 */ /* 0x000fe20000400000 */
[----:B------:R-:W-:Y:S01]  /*40a0*/  FMUL R8, R8, 1.4426950216293334961 ;  /* 0x3fb8aa3b08087820 */ /* 0x000fe20000400000 */
[----:B------:R-:W-:-:S03]  /*40b0*/  FMUL R11, R11, 1.4426950216293334961 ;  /* 0x3fb8aa3b0b0b7820 */ /* 0x000fc60000400000 */
[----:B------:R-:W0:Y:S01]  /*40c0*/  MUFU.EX2 R63, R63 ;  /* 0x0000003f003f7308 */ /* 0x000e220000000800 */
[----:B------:R-:W-:Y:S01]  /*40d0*/  FMUL R9, R9, 1.4426950216293334961 ;  /* 0x3fb8aa3b09097820 */ /* 0x000fe20000400000 */
[----:B------:R-:W-:-:S06]  /*40e0*/  FMUL R91, R91, 1.4426950216293334961 ;  /* 0x3fb8aa3b5b5b7820 */ /* 0x000fcc0000400000 */
[----:B------:R0:W-:Y:S08]  /*40f0*/  MUFU.EX2 R156, R7 ;  /* 0x00000007009c7308 */ /* 0x0001f00000000800 */
[----:B------:R1:W-:Y:S01]  /*4100*/  MUFU.EX2 R21, R6 ;  /* 0x0000000600157308 */ /* 0x0003e20000000800 */
[----:B0-----:R-:W-:Y:S01]  /*4110*/  FMUL R7, R4, 1.4426950216293334961 ;  /* 0x3fb8aa3b04077820 */ /* 0x001fe20000400000 */
[----:B------:R-:W-:-:S06]  /*4120*/  FADD R4, R24, -R93 ;  /* 0x8000005d18047221 */ /* 0x000fcc0000000000 */
[----:B------:R-:W0:Y:S01]  /*4130*/  MUFU.EX2 R88, R88 ;  /* 0x0000005800587308 */ /* 0x000e220000000800 */
[----:B-1----:R-:W-:-:S07]  /*4140*/  FADD R6, R55, R56 ;  /* 0x0000003837067221 */ /* 0x002fce0000000000 */
[----:B------:R4:W-:Y:S08]  /*4150*/  MUFU.EX2 R24, R7 ;  /* 0x0000000700187308 */ /* 0x0009f00000000800 */
[----:B------:R1:W-:Y:S01]  /*4160*/  MUFU.EX2 R159, R10 ;  /* 0x0000000a009f7308 */ /* 0x0003e20000000800 */
[----:B----4-:R-:W-:-:S07]  /*4170*/  FADD R7, R57, R6 ;  /* 0x0000000639077221 */ /* 0x010fce0000000000 */
[----:B------:R4:W-:Y:S01]  /*4180*/  MUFU.EX2 R157, R8 ;  /* 0x00000008009d7308 */ /* 0x0009e20000000800 */
[----:B-1----:R-:W-:-:S07]  /*4190*/  FADD R10, R58, R7 ;  /* 0x000000073a0a7221 */ /* 0x002fce0000000000 */
[----:B------:R-:W-:Y:S01]  /*41a0*/  MUFU.EX2 R22, R150 ;  /* 0x0000009600167308 */ /* 0x000fe20000000800 */
[----:B----4-:R-:W-:Y:S01]  /*41b0*/  FMUL R8, R4, 1.4426950216293334961 ;  /* 0x3fb8aa3b04087820 */ /* 0x010fe20000400000 */
[----:B------:R-:W-:-:S06]  /*41c0*/  FADD R4, R23, -R93 ;  /* 0x8000005d17047221 */ /* 0x000fcc0000000000 */
[----:B------:R-:W1:Y:S08]  /*41d0*/  MUFU.EX2 R65, R65 ;  /* 0x0000004100417308 */ /* 0x000e700000000800 */
[----:B------:R2:W-:Y:S08]  /*41e0*/  MUFU.EX2 R150, R11 ;  /* 0x0000000b00967308 */ /* 0x0005f00000000800 */
[----:B------:R4:W-:Y:S01]  /*41f0*/  MUFU.EX2 R158, R9 ;  /* 0x00000009009e7308 */ /* 0x0009e20000000800 */
[----:B--2---:R-:W-:-:S07]  /*4200*/  FADD R11, R59, R10 ;  /* 0x0000000a3b0b7221 */ /* 0x004fce0000000000 */
[----:B------:R2:W-:Y:S01]  /*4210*/  MUFU.EX2 R23, R8 ;  /* 0x0000000800177308 */ /* 0x0005e20000000800 */
[----:B----4-:R-:W-:Y:S01]  /*4220*/  FMUL R9, R4, 1.4426950216293334961 ;  /* 0x3fb8aa3b04097820 */ /* 0x010fe20000400000 */
[----:B------:R-:W-:-:S06]  /*4230*/  FADD R4, R26, -R93 ;  /* 0x8000005d1a047221 */ /* 0x000fcc0000000000 */
[----:B------:R-:W4:Y:S01]  /*4240*/  MUFU.EX2 R67, R67 ;  /* 0x0000004300437308 */ /* 0x000f220000000800 */
[----:B--2---:R-:W-:-:S07]  /*4250*/  FADD R8, R86, R11 ;  /* 0x0000000b56087221 */ /* 0x004fce0000000000 */
[----:B------:R2:W-:Y:S08]  /*4260*/  MUFU.EX2 R26, R9 ;  /* 0x00000009001a7308 */ /* 0x0005f00000000800 */
[----:B------:R-:W3:Y:S01]  /*4270*/  MUFU.EX2 R148, R148 ;  /* 0x0000009400947308 */ /* 0x000ee20000000800 */
[----:B--2---:R-:W-:-:S04]  /*4280*/  FADD R9, R63, R8 ;  /* 0x000000083f097221 */ /* 0x004fc80000000000 */
[----:B0-----:R-:W-:-:S03]  /*4290*/  FADD R8, R88, R9 ;  /* 0x0000000958087221 */ /* 0x001fc60000000000 */
[----:B------:R0:W-:Y:S01]  /*42a0*/  MUFU.EX2 R20, R5 ;  /* 0x0000000500147308 */ /* 0x0001e20000000800 */
[----:B-1----:R-:W-:-:S04]  /*42b0*/  FADD R9, R65, R8 ;  /* 0x0000000841097221 */ /* 0x002fc80000000000 */
[----:B------:R-:W-:-:S03]  /*42c0*/  FADD R8, R146, R9 ;  /* 0x0000000992087221 */ /* 0x000fc60000000000 */
[----:B------:R-:W1:Y:S01]  /*42d0*/  MUFU.EX2 R91, R91 ;  /* 0x0000005b005b7308 */ /* 0x000e620000000800 */
[----:B----4-:R-:W-:Y:S01]  /*42e0*/  FADD R9, R67, R8 ;  /* 0x0000000843097221 */ /* 0x010fe20000000000 */
[----:B0-----:R-:W-:-:S03]  /*42f0*/  FMUL R5, R4, 1.4426950216293334961 ;  /* 0x3fb8aa3b04057820 */ /* 0x001fc60000400000 */
[----:B---3--:R-:W-:Y:S01]  /*4300*/  FADD R8, R148, R9 ;  /* 0x0000000994087221 */ /* 0x008fe20000000000 */
[----:B------:R-:W-:-:S03]  /*4310*/  FADD R4, R25, -R93 ;  /* 0x8000005d19047221 */ /* 0x000fc60000000000 */
[----:B------:R-:W-:Y:S01]  /*4320*/  FADD R9, R89, R8 ;  /* 0x0000000859097221 */ /* 0x000fe20000000000 */
[----:B------:R-:W-:Y:S01]  /*4330*/  FMUL R6, R4, 1.4426950216293334961 ;  /* 0x3fb8aa3b04067820 */ /* 0x000fe20000400000 */
[----:B------:R-:W-:Y:S02]  /*4340*/  FADD R4, R28, -R93 ;  /* 0x8000005d1c047221 */ /* 0x000fe40000000000 */
[----:B------:R-:W-:Y:S02]  /*4350*/  FADD R8, R32, R9 ;  /* 0x0000000920087221 */ /* 0x000fe40000000000 */
[----:B------:R-:W-:Y:S02]  /*4360*/  FMUL R7, R4, 1.4426950216293334961 ;  /* 0x3fb8aa3b04077820 */ /* 0x000fe40000400000 */
[----:B------:R-:W-:Y:S01]  /*4370*/  FADD R9, R27, R8 ;  /* 0x000000081b097221 */ /* 0x000fe20000000000 */
[----:B------:R-:W-:Y:S01]  /*4380*/  FADD R4, R29, -R93 ;  /* 0x8000005d1d047221 */ /* 0x000fe20000000000 */
[----:B------:R0:W-:Y:S02]  /*4390*/  MUFU.EX2 R25, R5 ;  /* 0x0000000500197308 */ /* 0x0001e40000000800 */
[----:B------:R-:W-:-:S04]  /*43a0*/  FADD R8, R22, R9 ;  /* 0x0000000916087221 */ /* 0x000fc80000000000 */
[----:B-1----:R-:W-:Y:S01]  /*43b0*/  FADD R9, R91, R8 ;  /* 0x000000085b097221 */ /* 0x002fe20000000000 */
[----:B0-----:R-:W-:Y:S01]  /*43c0*/  FMUL R5, R4, 1.4426950216293334961 ;  /* 0x3fb8aa3b04057820 */ /* 0x001fe20000400000 */
[----:B------:R-:W-:Y:S01]  /*43d0*/  FADD R4, R30, -R93 ;  /* 0x8000005d1e047221 */ /* 0x000fe20000000000 */
[----:B------:R0:W-:Y:S01]  /*43e0*/  MUFU.EX2 R28, R6 ;  /* 0x00000006001c7308 */ /* 0x0001e20000000800 */
[----:B------:R-:W-:Y:S02]  /*43f0*/  FADD R9, R150, R9 ;  /* 0x0000000996097221 */ /* 0x000fe40000000000 */
[----:B0-----:R-:W-:Y:S01]  /*4400*/  FMUL R6, R4, 1.4426950216293334961 ;  /* 0x3fb8aa3b04067820 */ /* 0x001fe20000400000 */
[----:B------:R-:W-:-:S04]  /*4410*/  FADD R4, R31, -R93 ;  /* 0x8000005d1f047221 */ /* 0x000fc80000000000 */
[----:B------:R0:W-:Y:S01]  /*4420*/  MUFU.EX2 R29, R7 ;  /* 0x00000007001d7308 */ /* 0x0001e20000000800 */
[----:B------:R-:W-:Y:S01]  /*4430*/  FADD R8, R152, R9 ;  /* 0x0000000998087221 */ /* 0x000fe20000000000 */
[----:B------:R-:W-:-:S03]  /*4440*/  FADD R12, R12, -R93 ;  /* 0x8000005d0c0c7221 */ /* 0x000fc60000000000 */
[----:B------:R-:W-:Y:S01]  /*4450*/  FADD R9, R155, R8 ;  /* 0x000000089b097221 */ /* 0x000fe20000000000 */
[----:B0-----:R-:W-:Y:S01]  /*4460*/  FMUL R7, R4, 1.4426950216293334961 ;  /* 0x3fb8aa3b04077820 */ /* 0x001fe20000400000 */
[--C-:B------:R-:W-:Y:S01]  /*4470*/  FADD R4, R34, -R93.reuse ;  /* 0x8000005d22047221 */ /* 0x100fe20000000000 */
[----:B------:R0:W-:Y:S01]  /*4480*/  MUFU.EX2 R30, R5 ;  /* 0x00000005001e7308 */ /* 0x0001e20000000800 */
[----:B------:R-:W-:Y:S01]  /*4490*/  FMUL R12, R12, 1.4426950216293334961 ;  /* 0x3fb8aa3b0c0c7820 */ /* 0x000fe20000400000 */
[----:B------:R-:W-:Y:S01]  /*44a0*/  FADD R13, R13, -R93 ;  /* 0x8000005d0d0d7221 */ /* 0x000fe20000000000 */
[----:B------:R-:W-:Y:S01]  /*44b0*/  FADD R8, R154, R9 ;  /* 0x000000099a087221 */ /* 0x000fe20000000000 */
[----:B0-----:R-:W-:Y:S01]  /*44c0*/  FMUL R5, R4, 1.4426950216293334961 ;  /* 0x3fb8aa3b04057820 */ /* 0x001fe20000400000 */
[----:B------:R-:W-:-:S03]  /*44d0*/  FADD R4, R33, -R93 ;  /* 0x8000005d21047221 */ /* 0x000fc60000000000 */
[----:B------:R0:W-:Y:S01]  /*44e0*/  MUFU.EX2 R31, R6 ;  /* 0x00000006001f7308 */ /* 0x0001e20000000800 */
[----:B------:R-:W-:Y:S01]  /*44f0*/  FMUL R13, R13, 1.4426950216293334961 ;  /* 0x3fb8aa3b0d0d7820 */ /* 0x000fe20000400000 */
[--C-:B------:R-:W-:Y:S01]  /*4500*/  FADD R14, R14, -R93.reuse ;  /* 0x8000005d0e0e7221 */ /* 0x100fe20000000000 */
[----:B------:R-:W-:Y:S01]  /*4510*/  FADD R9, R157, R8 ;  /* 0x000000089d097221 */ /* 0x000fe20000000000 */
[----:B------:R-:W-:-:S04]  /*4520*/  FADD R15, R15, -R93 ;  /* 0x8000005d0f0f7221 */ /* 0x000fc80000000000 */
[----:B------:R-:W1:Y:S01]  /*4530*/  MUFU.EX2 R161, R12 ;  /* 0x0000000c00a17308 */ /* 0x000e620000000800 */
[----:B0-----:R-:W-:Y:S01]  /*4540*/  FMUL R6, R4, 1.4426950216293334961 ;  /* 0x3fb8aa3b04067820 */ /* 0x001fe20000400000 */
[----:B------:R-:W-:Y:S01]  /*4550*/  FADD R4, R36, -R93 ;  /* 0x8000005d24047221 */ /* 0x000fe20000000000 */
[----:B------:R-:W-:Y:S01]  /*4560*/  FMUL R14, R14, 1.4426950216293334961 ;  /* 0x3fb8aa3b0e0e7820 */ /* 0x000fe20000400000 */
[----:B------:R-:W-:-:S04]  /*4570*/  FADD R8, R156, R9 ;  /* 0x000000099c087221 */ /* 0x000fc80000000000 */
[----:B------:R0:W-:Y:S01]  /*4580*/  MUFU.EX2 R34, R7 ;  /* 0x0000000700227308 */ /* 0x0001e20000000800 */
[----:B------:R-:W-:Y:S01]  /*4590*/  FMUL R15, R15, 1.4426950216293334961 ;  /* 0x3fb8aa3b0f0f7820 */ /* 0x000fe20000400000 */
[----:B------:R-:W-:-:S06]  /*45a0*/  FADD R16, R16, -R93 ;  /* 0x8000005d10107221 */ /* 0x000fcc0000000000 */
[----:B------:R-:W2:Y:S01]  /*45b0*/  MUFU.EX2 R160, R13 ;  /* 0x0000000d00a07308 */ /* 0x000ea20000000800 */
[----:B0-----:R-:W-:Y:S01]  /*45c0*/  FMUL R7, R4, 1.4426950216293334961 ;  /* 0x3fb8aa3b04077820 */ /* 0x001fe20000400000 */
[--C-:B------:R-:W-:Y:S01]  /*45d0*/  FADD R4, R35, -R93.reuse ;  /* 0x8000005d23047221 */ /* 0x100fe20000000000 */
[----:B------:R-:W-:Y:S01]  /*45e0*/  FMUL R16, R16, 1.4426950216293334961 ;  /* 0x3fb8aa3b10107820 */ /* 0x000fe20000400000 */
[----:B------:R-:W-:-:S04]  /*45f0*/  FADD R17, R17, -R93 ;  /* 0x8000005d11117221 */ /* 0x000fc80000000000 */
[----:B------:R-:W0:Y:S08]  /*4600*/  MUFU.EX2 R163, R14 ;  /* 0x0000000e00a37308 */ /* 0x000e300000000800 */
[----:B------:R3:W-:Y:S01]  /*4610*/  MUFU.EX2 R35, R7 ;  /* 0x0000000700237308 */ /* 0x0007e20000000800 */
[----:B------:R-:W-:Y:S01]  /*4620*/  FMUL R17, R17, 1.4426950216293334961 ;  /* 0x3fb8aa3b11117820 */ /* 0x000fe20000400000 */
[----:B------:R-:W-:-:S06]  /*4630*/  FADD R18, R18, -R93 ;  /* 0x8000005d12127221 */ /* 0x000fcc0000000000 */
[----:B------:R4:W-:Y:S01]  /*4640*/  MUFU.EX2 R33, R5 ;  /* 0x0000000500217308 */ /* 0x0009e20000000800 */
[----:B---3--:R-:W-:-:S04]  /*4650*/  FADD R7, R159, R8 ;  /* 0x000000089f077221 */ /* 0x008fc80000000000 */
[----:B------:R-:W-:-:S03]  /*4660*/  FADD R8, R158, R7 ;  /* 0x000000079e087221 */ /* 0x000fc60000000000 */
[----:B------:R-:W3:Y:S01]  /*4670*/  MUFU.EX2 R162, R15 ;  /* 0x0000000f00a27308 */ /* 0x000ee20000000800 */
[----:B----4-:R-:W-:Y:S01]  /*4680*/  FMUL R5, R4, 1.4426950216293334961 ;  /* 0x3fb8aa3b04057820 */ /* 0x010fe20000400000 */
[----:B------:R-:W-:Y:S01]  /*4690*/  FADD R4, R38, -R93 ;  /* 0x8000005d26047221 */ /* 0x000fe20000000000 */
[----:B------:R-:W-:-:S05]  /*46a0*/  FMUL R18, R18, 1.4426950216293334961 ;  /* 0x3fb8aa3b12127820 */ /* 0x000fca0000400000 */
[----:B------:R4:W-:Y:S08]  /*46b0*/  MUFU.EX2 R36, R6 ;  /* 0x0000000600247308 */ /* 0x0009f00000000800 */
[----:B------:R-:W0:Y:S01]  /*46c0*/  MUFU.EX2 R165, R16 ;  /* 0x0000001000a57308 */ /* 0x000e220000000800 */
[----:B----4-:R-:W-:Y:S01]  /*46d0*/  FMUL R6, R4, 1.4426950216293334961 ;  /* 0x3fb8aa3b04067820 */ /* 0x010fe20000400000 */
[----:B------:R-:W-:-:S06]  /*46e0*/  FADD R4, R37, -R93 ;  /* 0x8000005d25047221 */ /* 0x000fcc0000000000 */
[----:B------:R1:W-:Y:S01]  /*46f0*/  MUFU.EX2 R38, R5 ;  /* 0x0000000500267308 */ /* 0x0003e20000000800 */
[----:B------:R-:W-:Y:S01]  /*4700*/  FMUL R4, R4, 1.4426950216293334961 ;  /* 0x3fb8aa3b04047820 */ /* 0x000fe20000400000 */
[----:B-1----:R-:W-:-:S06]  /*4710*/  FADD R5, R161, R8 ;  /* 0x00000008a1057221 */ /* 0x002fcc0000000000 */
[----:B------:R-:W1:Y:S08]  /*4720*/  MUFU.EX2 R164, R17 ;  /* 0x0000001100a47308 */ /* 0x000e700000000800 */
[----:B------:R2:W-:Y:S02]  /*4730*/  MUFU.EX2 R37, R6 ;  /* 0x0000000600257308 */ /* 0x0005e40000000800 */
[----:B--2---:R-:W-:-:S06]  /*4740*/  FADD R6, R160, R5 ;  /* 0x00000005a0067221 */ /* 0x004fcc0000000000 */
[----:B------:R-:W2:Y:S01]  /*4750*/  MUFU.EX2 R19, R18 ;  /* 0x0000001200137308 */ /* 0x000ea20000000800 */
[----:B0-----:R-:W-:-:S07]  /*4760*/  FADD R5, R163, R6 ;  /* 0x00000006a3057221 */ /* 0x001fce0000000000 */
[----:B------:R3:W0:Y:S02]  /*4770*/  MUFU.EX2 R166, R4 ;  /* 0x0000000400a67308 */ /* 0x0006240000000800 */
[----:B---3--:R-:W-:-:S04]  /*4780*/  FADD R4, R162, R5 ;  /* 0x00000005a2047221 */ /* 0x008fc80000000000 */
[----:B------:R-:W-:-:S04]  /*4790*/  FADD R5, R165, R4 ;  /* 0x00000004a5057221 */ /* 0x000fc80000000000 */
[----:B-1----:R-:W-:-:S04]  /*47a0*/  FADD R4, R164, R5 ;  /* 0x00000005a4047221 */ /* 0x002fc80000000000 */
[----:B--2---:R-:W-:-:S04]  /*47b0*/  FADD R5, R19, R4 ;  /* 0x0000000413057221 */ /* 0x004fc80000000000 */
[----:B------:R-:W-:-:S04]  /*47c0*/  FADD R4, R20, R5 ;  /* 0x0000000514047221 */ /* 0x000fc80000000000 */
        /* <DEDUP_REMOVED lines=8> */
[----:B------:R-:W-:Y:S01]  /*4850*/  FADD R7, R31, R6 ;  /* 0x000000061f077221 */ /* 0x000fe20000000000 */
[----:B------:R-:W-:-:S03]  /*4860*/  FADD R40, R40, -R93 ;  /* 0x8000005d28287221 */ /* 0x000fc60000000000 */
[----:B------:R-:W-:Y:S01]  /*4870*/  FADD R8, R34, R7 ;  /* 0x0000000722087221 */ /* 0x000fe20000000000 */
[----:B------:R-:W-:-:S03]  /*4880*/  FADD R39, R39, -R93 ;  /* 0x8000005d27277221 */ /* 0x000fc60000000000 */
[----:B------:R-:W-:Y:S01]  /*4890*/  FADD R9, R33, R8 ;  /* 0x0000000821097221 */ /* 0x000fe20000000000 */
[----:B------:R-:W-:Y:S01]  /*48a0*/  FMUL R40, R40, 1.4426950216293334961 ;  /* 0x3fb8aa3b28287820 */ /* 0x000fe20000400000 */
[----:B------:R-:W-:Y:S01]  /*48b0*/  FMUL R39, R39, 1.4426950216293334961 ;  /* 0x3fb8aa3b27277820 */ /* 0x000fe20000400000 */
[----:B------:R-:W-:Y:S01]  /*48c0*/  FADD R44, R44, -R93 ;  /* 0x8000005d2c2c7221 */ /* 0x000fe20000000000 */
[----:B------:R-:W-:Y:S01]  /*48d0*/  FADD R12, R36, R9 ;  /* 0x00000009240c7221 */ /* 0x000fe20000000000 */
[----:B------:R-:W1:Y:S01]  /*48e0*/  MUFU.EX2 R167, R40 ;  /* 0x0000002800a77308 */ /* 0x000e620000000800 */
[--C-:B------:R-:W-:Y:S01]  /*48f0*/  FADD R43, R43, -R93.reuse ;  /* 0x8000005d2b2b7221 */ /* 0x100fe20000000000 */
[----:B------:R-:W-:Y:S01]  /*4900*/  FMUL R44, R44, 1.4426950216293334961 ;  /* 0x3fb8aa3b2c2c7820 */ /* 0x000fe20000400000 */
[----:B------:R-:W-:Y:S01]  /*4910*/  FADD R13, R35, R12 ;  /* 0x0000000c230d7221 */ /* 0x000fe20000000000 */
[----:B------:R-:W-:Y:S01]  /*4920*/  FADD R48, R48, -R93 ;  /* 0x8000005d30307221 */ /* 0x000fe20000000000 */
[----:B------:R-:W-:-:S02]  /*4930*/  FMUL R43, R43, 1.4426950216293334961 ;  /* 0x3fb8aa3b2b2b7820 */ /* 0x000fc40000400000 */
[----:B------:R-:W-:Y:S01]  /*4940*/  FADD R14, R38, R13 ;  /* 0x0000000d260e7221 */ /* 0x000fe20000000000 */
[----:B------:R-:W2:Y:S01]  /*4950*/  MUFU.EX2 R39, R39 ;  /* 0x0000002700277308 */ /* 0x000ea20000000800 */
[----:B------:R-:W-:Y:S01]  /*4960*/  FMUL R48, R48, 1.4426950216293334961 ;  /* 0x3fb8aa3b30307820 */ /* 0x000fe20000400000 */
[----:B------:R-:W-:Y:S01]  /*4970*/  FADD R47, R47, -R93 ;  /* 0x8000005d2f2f7221 */ /* 0x000fe20000000000 */
[----:B------:R-:W-:-:S05]  /*4980*/  FADD R15, R37, R14 ;  /* 0x0000000e250f7221 */ /* 0x000fca0000000000 */
[----:B------:R-:W3:Y:S01]  /*4990*/  MUFU.EX2 R44, R44 ;  /* 0x0000002c002c7308 */ /* 0x000ee20000000800 */
[----:B0-----:R-:W-:Y:S01]  /*49a0*/  FADD R18, R166, R15 ;  /* 0x0000000fa6127221 */ /* 0x001fe20000000000 */
[----:B------:R-:W-:Y:S01]  /*49b0*/  FMUL R47, R47, 1.4426950216293334961 ;  /* 0x3fb8aa3b2f2f7820 */ /* 0x000fe20000400000 */
[----:B------:R-:W-:-:S05]  /*49c0*/  FADD R52, R52, -R93 ;  /* 0x8000005d34347221 */ /* 0x000fca0000000000 */
[----:B------:R-:W0:Y:S01]  /*49d0*/  MUFU.EX2 R43, R43 ;  /* 0x0000002b002b7308 */ /* 0x000e220000000800 */
[----:B-1----:R-:W-:Y:S01]  /*49e0*/  FADD R18, R167, R18 ;  /* 0x00000012a7127221 */ /* 0x002fe20000000000 */
[----:B------:R-:W-:Y:S01]  /*49f0*/  FMUL R52, R52, 1.4426950216293334961 ;  /* 0x3fb8aa3b34347820 */ /* 0x000fe20000400000 */
[----:B------:R-:W-:Y:S01]  /*4a00*/  FADD R51, R51, -R93 ;  /* 0x8000005d33337221 */ /* 0x000fe20000000000 */
[----:B------:R-:W-:-:S04]  /*4a10*/  F2FP.F16.F32.PACK_AB R11, R22, R27 ;  /* 0x0000001b160b723e */ /* 0x000fc800000000ff */
[----:B------:R-:W1:Y:S01]  /*4a20*/  MUFU.EX2 R48, R48 ;  /* 0x0000003000307308 */ /* 0x000e620000000800 */
[----:B--2---:R-:W-:Y:S01]  /*4a30*/  FADD R27, R39, R18 ;  /* 0x00000012271b7221 */ /* 0x004fe20000000000 */
[----:B------:R-:W-:Y:S01]  /*4a40*/  FMUL R51, R51, 1.4426950216293334961 ;  /* 0x3fb8aa3b33337820 */ /* 0x000fe20000400000 */
[----:B------:R-:W-:-:S05]  /*4a50*/  FADD R53, R53, -R93 ;  /* 0x8000005d35357221 */ /* 0x000fca0000000000 */
[----:B------:R-:W2:Y:S01]  /*4a60*/  MUFU.EX2 R47, R47 ;  /* 0x0000002f002f7308 */ /* 0x000ea20000000800 */
[--C-:B------:R-:W-:Y:S01]  /*4a70*/  FADD R54, R54, -R93.reuse ;  /* 0x8000005d36367221 */ /* 0x100fe20000000000 */
[--C-:B------:R-:W-:Y:S01]  /*4a80*/  FADD R49, R49, -R93.reuse ;  /* 0x8000005d31317221 */ /* 0x100fe20000000000 */
[--C-:B------:R-:W-:Y:S01]  /*4a90*/  FADD R50, R50, -R93.reuse ;  /* 0x8000005d32327221 */ /* 0x100fe20000000000 */
[--C-:B------:R-:W-:Y:S01]  /*4aa0*/  FADD R45, R45, -R93.reuse ;  /* 0x8000005d2d2d7221 */ /* 0x100fe20000000000 */
[----:B------:R-:W-:Y:S01]  /*4ab0*/  FADD R46, R46, -R93 ;  /* 0x8000005d2e2e7221 */ /* 0x000fe20000000000 */
[----:B---3--:R-:W-:Y:S01]  /*4ac0*/  FADD R22, R44, R27 ;  /* 0x0000001b2c167221 */ /* 0x008fe20000000000 */
[----:B------:R-:W-:Y:S01]  /*4ad0*/  FADD R42, R42, -R93 ;  /* 0x8000005d2a2a7221 */ /* 0x000fe20000000000 */
[----:B------:R-:W3:Y:S01]  /*4ae0*/  MUFU.EX2 R52, R52 ;  /* 0x0000003400347308 */ /* 0x000ee20000000800 */
[----:B------:R-:W-:Y:S01]  /*4af0*/  FMUL R53, R53, 1.4426950216293334961 ;  /* 0x3fb8aa3b35357820 */ /* 0x000fe20000400000 */
[----:B------:R-:W-:Y:S01]  /*4b00*/  FMUL R54, R54, 1.4426950216293334961 ;  /* 0x3fb8aa3b36367820 */ /* 0x000fe20000400000 */
[----:B------:R-:W-:Y:S01]  /*4b10*/  FMUL R49, R49, 1.4426950216293334961 ;  /* 0x3fb8aa3b31317820 */ /* 0x000fe20000400000 */
[----:B------:R-:W-:Y:S01]  /*4b20*/  FMUL R50, R50, 1.4426950216293334961 ;  /* 0x3fb8aa3b32327820 */ /* 0x000fe20000400000 */
[----:B------:R-:W-:Y:S01]  /*4b30*/  FMUL R45, R45, 1.4426950216293334961 ;  /* 0x3fb8aa3b2d2d7820 */ /* 0x000fe20000400000 */
[----:B------:R-:W-:Y:S01]  /*4b40*/  FMUL R46, R46, 1.4426950216293334961 ;  /* 0x3fb8aa3b2e2e7820 */ /* 0x000fe20000400000 */
[----:B0-----:R-:W-:Y:S01]  /*4b50*/  FADD R27, R43, R22 ;  /* 0x000000162b1b7221 */ /* 0x001fe20000000000 */
[----:B------:R-:W0:Y:S01]  /*4b60*/  MUFU.EX2 R51, R51 ;  /* 0x0000003300337308 */ /* 0x000e220000000800 */
[----:B------:R-:W-:Y:S01]  /*4b70*/  FMUL R42, R42, 1.4426950216293334961 ;  /* 0x3fb8aa3b2a2a7820 */ /* 0x000fe20000400000 */
[----:B------:R-:W-:-:S02]  /*4b80*/  F2FP.F16.F32.PACK_AB R4, R56, R55 ;  /* 0x000000373804723e */ /* 0x000fc400000000ff */
[----:B------:R-:W-:Y:S02]  /*4b90*/  F2FP.F16.F32.PACK_AB R6, R86, R59 ;  /* 0x0000003b5606723e */ /* 0x000fe400000000ff */
[----:B------:R-:W-:Y:S02]  /*4ba0*/  F2FP.F16.F32.PACK_AB R7, R88, R63 ;  /* 0x0000003f5807723e */ /* 0x000fe400000000ff */
[----:B------:R-:W4:Y:S01]  /*4bb0*/  MUFU.EX2 R40, R53 ;  /* 0x0000003500287308 */ /* 0x000f220000000800 */
[----:B------:R-:W-:Y:S02]  /*4bc0*/  F2FP.F16.F32.PACK_AB R8, R146, R65 ;  /* 0x000000419208723e */ /* 0x000fe400000000ff */
[----:B------:R-:W-:Y:S02]  /*4bd0*/  F2FP.F16.F32.PACK_AB R10, R32, R89 ;  /* 0x00000059200a723e */ /* 0x000fe400000000ff */
[----:B------:R-:W-:Y:S02]  /*4be0*/  F2FP.F16.F32.PACK_AB R12, R150, R91 ;  /* 0x0000005b960c723e */ /* 0x000fe400000000ff */
[----:B------:R-:W-:Y:S01]  /*4bf0*/  F2FP.F16.F32.PACK_AB R22, R25, R26 ;  /* 0x0000001a1916723e */ /* 0x000fe200000000ff */
[----:B------:R-:W-:Y:S01]  /*4c00*/  MUFU.EX2 R55, R54 ;  /* 0x0000003600377308 */ /* 0x000fe20000000800 */
[----:B-1----:R-:W-:Y:S01]  /*4c10*/  FADD R26, R48, R27 ;  /* 0x0000001b301a7221 */ /* 0x002fe20000000000 */
[----:B------:R-:W-:-:S02]  /*4c20*/  F2FP.F16.F32.PACK_AB R20, R21, R20 ;  /* 0x000000141514723e */ /* 0x000fc400000000ff */
[----:B------:R-:W-:-:S04]  /*4c30*/  F2FP.F16.F32.PACK_AB R21, R23, R24 ;  /* 0x000000181715723e */ /* 0x000fc800000000ff */
[----:B------:R-:W1:Y:S01]  /*4c40*/  MUFU.EX2 R146, R49 ;  /* 0x0000003100927308 */ /* 0x000e620000000800 */
[----:B------:R-:W-:Y:S01]  /*4c50*/  F2FP.F16.F32.PACK_AB R23, R29, R28 ;  /* 0x0000001c1d17723e */ /* 0x000fe200000000ff */
[----:B--2---:R-:W-:-:S06]  /*4c60*/  FADD R29, R47, R26 ;  /* 0x0000001a2f1d7221 */ /* 0x004fcc0000000000 */
[----:B------:R-:W-:Y:S01]  /*4c70*/  MUFU.EX2 R86, R50 ;  /* 0x0000003200567308 */ /* 0x000fe20000000800 */
[----:B------:R-:W-:-:S07]  /*4c80*/  UIADD3 UR20, UPT, UPT, UR8, 0x100, URZ ;  /* 0x0000010008147890 */ /* 0x000fce000fffe0ff */
[----:B------:R-:W2:Y:S01]  /*4c90*/  MUFU.EX2 R89, R45 ;  /* 0x0000002d00597308 */ /* 0x000ea20000000800 */
[----:B------:R-:W-:-:S07]  /*4ca0*/  F2FP.F16.F32.PACK_AB R24, R31, R30 ;  /* 0x0000001e1f18723e */ /* 0x000fce00000000ff */
[----:B------:R-:W-:Y:S08]  /*4cb0*/  MUFU.EX2 R88, R46 ;  /* 0x0000002e00587308 */ /* 0x000ff00000000800 */
[----:B------:R-:W1:Y:S01]  /*4cc0*/  MUFU.EX2 R91, R42 ;  /* 0x0000002a005b7308 */ /* 0x000e620000000800 */
[----:B---3--:R-:W-:Y:S01]  /*4cd0*/  FADD R30, R52, R29 ;  /* 0x0000001d341e7221 */ /* 0x008fe20000000000 */
[----:B------:R-:W-:Y:S01]  /*4ce0*/  UIADD3 UR13, UPT, UPT, UR13, UR20, URZ ;  /* 0x000000140d0d7290 */ /* 0x000fe2000fffe0ff */
[----:B------:R-:W-:-:S02]  /*4cf0*/  F2FP.F16.F32.PACK_AB R25, R33, R34 ;  /* 0x000000222119723e */ /* 0x000fc400000000ff */
[----:B0-----:R-:W-:Y:S01]  /*4d00*/  FADD R33, R51, R30 ;  /* 0x0000001e33217221 */ /* 0x001fe20000000000 */
[----:B------:R-:W-:Y:S01]  /*4d10*/  ULEA UR21, UR21, UR13, 0x3 ;  /* 0x0000000d15157291 */ /* 0x000fe2000f8e18ff */
[----:B------:R-:W-:Y:S02]  /*4d20*/  F2FP.F16.F32.PACK_AB R26, R35, R36 ;  /* 0x00000024231a723e */ /* 0x000fe400000000ff */
[----:B----4-:R-:W-:Y:S01]  /*4d30*/  FADD R36, R40, R33 ;  /* 0x0000002128247221 */ /* 0x010fe20000000000 */
[----:B------:R-:W-:Y:S02]  /*4d40*/  F2FP.F16.F32.PACK_AB R5, R58, R57 ;  /* 0x000000393a05723e */ /* 0x000fe400000000ff */
[----:B------:R-:W-:Y:S02]  /*4d50*/  F2FP.F16.F32.PACK_AB R9, R148, R67 ;  /* 0x000000439409723e */ /* 0x000fe400000000ff */
[----:B------:R-:W-:Y:S02]  /*4d60*/  F2FP.F16.F32.PACK_AB R13, R155, R152 ;  /* 0x000000989b0d723e */ /* 0x000fe400000000ff */
[----:B------:R-:W-:-:S02]  /*4d70*/  F2FP.F16.F32.PACK_AB R14, R157, R154 ;  /* 0x0000009a9d0e723e */ /* 0x000fc400000000ff */
[----:B------:R-:W-:Y:S02]  /*4d80*/  F2FP.F16.F32.PACK_AB R15, R159, R156 ;  /* 0x0000009c9f0f723e */ /* 0x000fe400000000ff */
[----:B------:R-:W-:Y:S02]  /*4d90*/  F2FP.F16.F32.PACK_AB R16, R161, R158 ;  /* 0x0000009ea110723e */ /* 0x000fe400000000ff */
        /* <DEDUP_REMOVED lines=9> */
[----:B-1----:R-:W-:-:S02]  /*4e30*/  F2FP.F16.F32.PACK_AB R33, R146, R55 ;  /* 0x000000379221723e */ /* 0x002fc400000000ff */
[----:B--2---:R-:W-:Y:S02]  /*4e40*/  F2FP.F16.F32.PACK_AB R34, R89, R86 ;  /* 0x000000565922723e */ /* 0x004fe400000000ff */
[----:B------:R-:W-:Y:S01]  /*4e50*/  F2FP.F16.F32.PACK_AB R35, R91, R88 ;  /* 0x000000585b23723e */ /* 0x000fe200000000ff */
[----:B------:R-:W-:Y:S06]  /*4e60*/  @!P0 BRA `(.L_x_9) ;  /* 0x0000000000048947 */ /* 0x000fec0003800000 */
[----:B------:R0:W-:Y:S02]  /*4e70*/  STTM.x32 tmem[UR21], R4 ;  /* 0x00000004000079ed */ /* 0x0001e400082c0015 */
.L_x_9:
[----:B-----5:R-:W-:Y:S01]  /*4e80*/  STS.U16 [R3+UR9+0x8000], R60 ;  /* 0x0080003c03007988 */ /* 0x020fe20008000409 */
[----:B0-----:R-:W-:Y:S01]  /*4e90*/  FADD R4, -R93, -INF ;  /* 0xff8000005d047421 */ /* 0x001fe20000000100 */
[----:B------:R-:W-:Y:S02]  /*4ea0*/  FADD R155, R55, R36 ;  /* 0x00000024379b7221 */ /* 0x000fe40000000000 */
[----:B------:R-:W-:Y:S01]  /*4eb0*/  STS.U16 [R3+UR9+0x8400], R62 ;  /* 0x0084003e03007988 */ /* 0x000fe20008000409 */
[----:B------:R-:W-:Y:S01]  /*4ec0*/  FMUL R148, R4, 1.4426950216293334961 ;  /* 0x3fb8aa3b04947820 */ /* 0x000fe20000400000 */
[----:B------:R-:W-:Y:S02]  /*4ed0*/  FADD R155, R146, R155 ;  /* 0x0000009b929b7221 */ /* 0x000fe40000000000 */
[----:B------:R-:W-:Y:S03]  /*4ee0*/  STS.U16 [R3+UR9+0x8800], R64 ;  /* 0x0088004003007988 */ /* 0x000fe60008000409 */
[----:B------:R-:W0:Y:S01]  /*4ef0*/  MUFU.EX2 R148, R148 ;  /* 0x0000009400947308 */ /* 0x000e220000000800 */
[----:B------:R-:W-:Y:S04]  /*4f00*/  STS.U16 [R3+UR9+0x8c00], R66 ;  /* 0x008c004203007988 */ /* 0x000fe80008000409 */
[----:B------:R-:W-:Y:S04]  /*4f10*/  STS.U16 [R3+UR9+0x9000], R90 ;  /* 0x0090005a03007988 */ /* 0x000fe80008000409 */
[----:B------:R-:W-:Y:S04]  /*4f20*/  STS.U16 [R3+UR9+0x9400], R92 ;  /* 0x0094005c03007988 */ /* 0x000fe80008000409 */
[----:B------:R-:W-:Y:S04]  /*4f30*/  STS.U16 [R3+UR9+0x9800], R142 ;  /* 0x0098008e03007988 */ /* 0x000fe80008000409 */
[----:B------:R-:W-:Y:S04]  /*4f40*/  STS.U16 [R3+UR9+0x9c00], R144 ;  /* 0x009c009003007988 */ /* 0x000fe80008000409 */
[----:B------:R-:W-:Y:S04]  /*4f50*/  STS.U16 [R2+UR9+0x8200], R41 ;  /* 0x0082002902007988 */ /* 0x000fe80008000409 */
[----:B------:R1:W-:Y:S04]  /*4f60*/  STS.U16 [R2+UR9+0x8600], R61 ;  /* 0x0086003d02007988 */ /* 0x0003e80008000409 */
[----:B------:R2:W-:Y:S04]  /*4f70*/  STS.U16 [R2+UR9+0x8a00], R143 ;  /* 0x008a008f02007988 */ /* 0x0005e80008000409 */
[----:B------:R2:W-:Y:S04]  /*4f80*/  STS.U16 [R2+UR9+0x8e00], R145 ;  /* 0x008e009102007988 */ /* 0x0005e80008000409 */
[----:B------:R2:W-:Y:S04]  /*4f90*/  STS.U16 [R2+UR9+0x9200], R147 ;  /* 0x0092009302007988 */ /* 0x0005e80008000409 */
[----:B------:R2:W-:Y:S04]  /*4fa0*/  STS.U16 [R2+UR9+0x9600], R149 ;  /* 0x0096009502007988 */ /* 0x0005e80008000409 */
[----:B------:R2:W-:Y:S04]  /*4fb0*/  STS.U16 [R2+UR9+0x9a00], R151 ;  /* 0x009a009702007988 */ /* 0x0005e80008000409 */
[----:B------:R2:W-:Y:S01]  /*4fc0*/  STS.U16 [R2+UR9+0x9e00], R153 ;  /* 0x009e009902007988 */ /* 0x0005e20008000409 */
[----:B------:R-:W3:Y:S02]  /*4fd0*/  FENCE.VIEW.ASYNC.T ;  /* 0x00000000000073c6 */ /* 0x000ee40000000200 */
[----:B---3--:R-:W-:Y:S06]  /*4fe0*/  BAR.SYNC.DEFER_BLOCKING 0x0 ;  /* 0x0000000000007b1d */ /* 0x008fec0000010000 */
[----:B-1----:R-:W1:Y:S01]  /*4ff0*/  LDTM.x64 R4, tmem[UR11] ;  /* 0x0000000b000479ee */ /* 0x002e620008340000 */
[----:B------:R-:W-:Y:S01]  /*5000*/  NOP ;  /* 0x0000000000007918 */ /* 0x000fe20000000000 */
[----:B0-2---:R-:W-:Y:S05]  /*5010*/  @!P0 BRA `(.L_x_10) ;  /* 0x0000000400048947 */ /* 0x005fea0003800000 */
[C---:B-1----:R-:W-:Y:S01]  /*5020*/  FMUL R4, R148.reuse, R4 ;  /* 0x0000000494047220 */ /* 0x042fe20000400000 */
[C---:B------:R-:W-:Y:S01]  /*5030*/  FMUL R5, R148.reuse, R5 ;  /* 0x0000000594057220 */ /* 0x040fe20000400000 */
        /* <DEDUP_REMOVED lines=61> */
[----:B------:R-:W-:-:S04]  /*5410*/  FMUL R67, R148, R67 ;  /* 0x0000004394437220 */ /* 0x000fc80000400000 */
[----:B------:R0:W-:Y:S03]  /*5420*/  STTM.x64 tmem[UR11], R4 ;  /* 0x00000004000079ed */ /* 0x0001e6000834000b */
.L_x_10:
[----:B-1----:R-:W1:Y:S02]  /*5430*/  FENCE.VIEW.ASYNC.T ;  /* 0x00000000000073c6 */ /* 0x002e640000000200 */
[----:B-1----:R-:W-:Y:S01]  /*5440*/  BAR.SYNC.DEFER_BLOCKING 0x0 ;  /* 0x0000000000007b1d */ /* 0x002fe20000010000 */
[----:B------:R-:W-:Y:S01]  /*5450*/  FADD R86, R86, R155 ;  /* 0x0000009b56567221 */ /* 0x000fe20000000000 */
[----:B------:R-:W-:Y:S01]  /*5460*/  UIADD3 UR30, UPT, UPT, UR9, 0xe000, URZ ;  /* 0x0000e000091e7890 */ /* 0x000fe2000fffe0ff */
[----:B------:R-:W-:Y:S02]  /*5470*/  FSEL R93, R93, -INF , P0 ;  /* 0xff8000005d5d7808 */ /* 0x000fe40000000000 */
[----:B------:R-:W-:-:S04]  /*5480*/  FADD R89, R89, R86 ;  /* 0x0000005659597221 */ /* 0x000fc80000000000 */
[----:B------:R-:W-:-:S04]  /*5490*/  FADD R88, R88, R89 ;  /* 0x0000005958587221 */ /* 0x000fc80000000000 */
[----:B------:R-:W-:-:S04]  /*54a0*/  FADD R91, R91, R88 ;  /* 0x000000585b5b7221 */ /* 0x000fc80000000000 */
[----:B------:R-:W-:-:S05]  /*54b0*/  FADD R91, R148, R91 ;  /* 0x0000005b945b7221 */ /* 0x000fca0000000000 */
[----:B------:R-:W-:Y:S01]  /*54c0*/  FSEL R86, R91, 1, P0 ;  /* 0x3f8000005b567808 */ /* 0x000fe20000000000 */
[----:B------:R1:W-:Y:S06]  /*54d0*/  MEMBAR.ALL.CTA ;  /* 0x0000000000007992 */ /* 0x0003ec0000008000 */
[----:B-1----:R-:W1:Y:S02]  /*54e0*/  FENCE.VIEW.ASYNC.S ;  /* 0x00000000000073c6 */ /* 0x002e640000000000 */
[----:B-1----:R-:W-:Y:S06]  /*54f0*/  BAR.SYNC.DEFER_BLOCKING 0x0 ;  /* 0x0000000000007b1d */ /* 0x002fec0000010000 */
[----:B------:R-:W-:Y:S05]  /*5500*/  @!P1 BRA `(.L_x_11) ;  /* 0x0000000000e09947 */ /* 0x000fea0003800000 */
[----:B------:R-:W-:Y:S01]  /*5510*/  UIADD3 UR5, UPT, UPT, UR9, 0x8000, URZ ;  /* 0x0000800009057890 */ /* 0x000fe2000fffe0ff */
[----:B------:R-:W-:Y:S01]  /*5520*/  BSSY.RECONVERGENT B0, `(.L_x_12) ;  /* 0x0000035000007945 */ /* 0x000fe20003800200 */
[----:B------:R-:W-:Y:S01]  /*5530*/  UMOV UR4, URZ ;  /* 0x000000ff00047c82 */ /* 0x000fe20008000000 */
[----:B------:R-:W-:Y:S02]  /*5540*/  UIADD3 UR6, UPT, UPT, UR8, 0x108, URZ ;  /* 0x0000010808067890 */ /* 0x000fe4000fffe0ff */
[----:B------:R-:W-:Y:S02]  /*5550*/  USHF.R.U32.HI UR5, URZ, 0x4, UR5 ;  /* 0x00000004ff057899 */ /* 0x000fe40008011605 */
[----:B------:R-:W-:Y:S02]  /*5560*/  UIADD3 UR13, UPT, UPT, UR8, 0x110, URZ ;  /* 0x00000110080d7890 */ /* 0x000fe4000fffe0ff */
[----:B------:R-:W-:Y:S02]  /*5570*/  USGXT.U32 UR16, UR5, 0xe ;  /* 0x0000000e0510789a */ /* 0x000fe40008000000 */
[----:B------:R-:W-:-:S02]  /*5580*/  UIADD3 UR14, UPT, UPT, UR8, 0x118, URZ ;  /* 0x00000118080e7890 */ /* 0x000fc4000fffe0ff */
[----:B------:R-:W-:Y:S02]  /*5590*/  UIADD3 UR36, UP1, UPT, UR16, 0x2, URZ ;  /* 0x0000000210247890 */ /* 0x000fe4000ff3e0ff */
[----:B------:R-:W-:Y:S02]  /*55a0*/  UIADD3 UR19, UPT, UPT, UR8, 0x40, URZ ;  /* 0x0000004008137890 */ /* 0x000fe4000fffe0ff */
[----:B------:R-:W-:Y:S02]  /*55b0*/  UIADD3.X UR37, UPT, UPT, UR4, 0x40004040, URZ, UP1, !UPT ;  /* 0x4000404004257890 */ /* 0x000fe40008ffe4ff */
[----:B------:R-:W-:Y:S02]  /*55c0*/  UIADD3 UR38, UP1, UPT, UR36, 0x2, URZ ;  /* 0x0000000224267890 */ /* 0x000fe4000ff3e0ff */
[----:B------:R-:W-:Y:S02]  /*55d0*/  UIADD3 UR40, UP2, UPT, UR36, 0x4, URZ ;  /* 0x0000000424287890 */ /* 0x000fe4000ff5e0ff */
[----:B------:R-:W-:-:S02]  /*55e0*/  UIADD3.X UR39, UPT, UPT, UR37, URZ, URZ, UP1, !UPT ;  /* 0x000000ff25277290 */ /* 0x000fc40008ffe4ff */
[----:B------:R-:W-:Y:S02]  /*55f0*/  UIADD3.X UR41, UPT, UPT, UR37, URZ, URZ, UP2, !UPT ;  /* 0x000000ff25297290 */ /* 0x000fe400097fe4ff */
[----:B------:R-:W-:Y:S01]  /*5600*/  UIADD3 UR31, UPT, UPT, UR8, 0x120, URZ ;  /* 0x00000120081f7890 */ /* 0x000fe2000fffe0ff */
[----:B------:R-:W-:Y:S01]  /*5610*/  ELECT P0, URZ, PT ;  /* 0x0000000000ff782f */ /* 0x000fe20003800000 */
[----:B------:R-:W-:Y:S02]  /*5620*/  UIADD3 UR35, UPT, UPT, UR8, 0x40, URZ ;  /* 0x0000004008237890 */ /* 0x000fe4000fffe0ff */
[----:B------:R-:W-:Y:S02]  /*5630*/  UIADD3 UR5, UPT, UPT, UR8, 0x128, URZ ;  /* 0x0000012808057890 */ /* 0x000fe4000fffe0ff */
[----:B------:R-:W-:Y:S02]  /*5640*/  UIADD3 UR46, UPT, UPT, UR8, 0x40, URZ ;  /* 0x00000040082e7890 */ /* 0x000fe4000fffe0ff */
[----:B------:R-:W-:Y:S01]  /*5650*/  UIADD3 UR34, UPT, UPT, UR8, 0x130, URZ ;  /* 0x0000013008227890 */ /* 0x000fe2000fffe0ff */
[----:B------:R-:W-:Y:S01]  /*5660*/  UMOV UR22, 0x0 ;  /* 0x0000000000167882 */ /* 0x000fe20000000000 */
[----:B------:R-:W-:Y:S01]  /*5670*/  UMOV UR23, 0x8100010 ;  /* 0x0810001000177882 */ /* 0x000fe20000000000 */
[----:B------:R-:W-:-:S02]  /*5680*/  UIADD3 UR47, UPT, UPT, UR8, 0x40, URZ ;  /* 0x00000040082f7890 */ /* 0x000fc4000fffe0ff */
[----:B------:R-:W-:Y:S01]  /*5690*/  UIADD3 UR4, UPT, UPT, UR8, 0x138, URZ ;  /* 0x0000013808047890 */ /* 0x000fe2000fffe0ff */
[----:B------:R-:W-:Y:S01]  /*56a0*/  UMOV UR17, 0x40004040 ;  /* 0x4000404000117882 */ /* 0x000fe20000000000 */
[----:B------:R-:W-:Y:S01]  /*56b0*/  UMOV UR28, 0x0 ;  /* 0x00000000001c7882 */ /* 0x000fe20000000000 */
[----:B------:R-:W-:Y:S01]  /*56c0*/  UMOV UR29, 0x8100010 ;  /* 0x08100010001d7882 */ /* 0x000fe20000000000 */
[----:B------:R-:W-:Y:S01]  /*56d0*/  UMOV UR26, 0x0 ;  /* 0x00000000001a7882 */ /* 0x000fe20000000000 */
[----:B------:R-:W-:Y:S01]  /*56e0*/  UMOV UR27, 0x8100010 ;  /* 0x08100010001b7882 */ /* 0x000fe20000000000 */
[----:B------:R1:W-:Y:S01]  /*56f0*/  UTCHMMA tmem[UR20], gdesc[UR16], tmem[UR8], tmem[UR22], idesc[UR23], UPT ;  /* 0x00ff1610140079ea */ /* 0x0003e2000b800008 */
        /* <DEDUP_REMOVED lines=15> */
[----:B------:R1:W-:Y:S01]  /*57f0*/  UTCHMMA tmem[UR34], gdesc[UR38], tmem[UR46], tmem[UR48], idesc[UR49], UPT ;  /* 0x00ff3026220079ea */ /* 0x0003e2000b80002e */
[----:B------:R1:W-:Y:S01]  /*5800*/  UTCHMMA tmem[UR4], gdesc[UR40], tmem[UR47], tmem[UR50], idesc[UR51], UPT ;  /* 0x00ff3228040079ea */ /* 0x0003e2000b80002f */
[----:B------:R-:W-:Y:S05]  /*5810*/  @!P0 BRA `(.L_x_13) ;  /* 0x0000000000148947 */ /* 0x000fea0003800000 */
[----:B-1----:R-:W-:Y:S01]  /*5820*/  UMOV UR4, UR30 ;  /* 0x0000001e00047c82 */ /* 0x002fe20008000000 */
[----:B------:R-:W-:Y:S02]  /*5830*/  UMOV UR5, URZ ;  /* 0x000000ff00057c82 */ /* 0x000fe40008000000 */
[----:B------:R-:W-:Y:S02]  /*5840*/  UMOV UR4, UR4 ;  /* 0x0000000400047c82 */ /* 0x000fe40008000000 */
[----:B------:R2:W-:Y:S01]  /*5850*/  UTCBAR [UR4], URZ ;  /* 0x000000ff040073e9 */ /* 0x0005e200080000ff */
[----:B------:R-:W-:Y:S02]  /*5860*/  NOP ;  /* 0x0000000000007918 */ /* 0x000fe40000000000 */
.L_x_13:
[----:B-12---:R-:W-:Y:S05]  /*5870*/  BSYNC.RECONVERGENT B0 ;  /* 0x0000000000007941 */ /* 0x006fea0003800200 */
.L_x_12:
[----:B------:R-:W-:Y:S05]  /*5880*/  BRA `(.L_x_14) ;  /* 0x0000000000087947 */ /* 0x000fea0003800000 */
.L_x_11:
[----:B------:R-:W-:-:S13]  /*5890*/  ISETP.GE.AND P0, PT, R87, RZ, PT ;  /* 0x000000ff5700720c */ /* 0x000fda0003f06270 */
[----:B------:R-:W-:Y:S05]  /*58a0*/  @!P0 BRA `(.L_x_15) ;  /* 0x0000004c005c8947 */ /* 0x000fea0003800000 */
.L_x_14:
[----:B------:R-:W-:Y:S01]  /*58b0*/  USHF.R.U32.HI UR14, URZ, 0x4, UR9 ;  /* 0x00000004ff0e7899 */ /* 0x000fe20008011609 */
[----:B------:R-:W-:Y:S01]  /*58c0*/  IMAD.SHL.U32 R69, R69, 0x40, RZ ;  /* 0x0000004045457824 */ /* 0x000fe200078e00ff */
[----:B------:R-:W-:Y:S01]  /*58d0*/  USHF.R.U32.HI UR12, URZ, 0x4, UR12 ;  /* 0x00000004ff0c7899 */ /* 0x000fe2000801160c */
[----:B------:R-:W-:Y:S01]  /*58e0*/  HFMA2 R143, -RZ, RZ, 0, 0 ;  /* 0x00000000ff8f7431 */ /* 0x000fe200000001ff */
[----:B------:R-:W-:Y:S01]  /*58f0*/  USGXT.U32 UR14, UR14, 0xe ;  /* 0x0000000e0e0e789a */ /* 0x000fe20008000000 */
[----:B------:R-:W-:Y:S01]  /*5900*/  VIADD R87, R87, 0xc0 ;  /* 0x000000c057577836 */ /* 0x000fe20000000000 */
[----:B------:R-:W-:Y:S01]  /*5910*/  UIADD3 UR13, UPT, UPT, UR9, 0xc000, URZ ;  /* 0x0000c000090d7890 */ /* 0x000fe2000fffe0ff */
[----:B------:R-:W-:Y:S01]  /*5920*/  CS2R R88, SRZ ;  /* 0x0000000000587805 */ /* 0x000fe2000001ff00 */
[----:B------:R-:W-:Y:S01]  /*5930*/  USGXT.U32 UR12, UR12, 0xe ;  /* 0x0000000e0c0c789a */ /* 0x000fe20008000000 */
[----:B------:R-:W-:Y:S01]  /*5940*/  IMAD.MOV.U32 R90, RZ, RZ, RZ ;  /* 0x000000ffff5a7224 */ /* 0x000fe200078e00ff */
[----:B------:R-:W-:Y:S01]  /*5950*/  ULOP3.LUT UR28, UR14, 0x2000000, URZ, 0xfc, !UPT ;  /* 0x020000000e1c7892 */ /* 0x000fe2000f8efcff */
[----:B------:R-:W-:Y:S01]  /*5960*/  IMAD.MOV.U32 R91, RZ, RZ, R69 ;  /* 0x000000ffff5b7224 */ /* 0x000fe200078e0045 */
[----:B------:R-:W-:-:S02]  /*5970*/  UIADD3 UR14, UP3, UPT, UR14, 0x2000080, URZ ;  /* 0x020000800e0e7890 */ /* 0x000fc4000ff7e0ff */
[----:B------:R-:W-:Y:S01]  /*5980*/  USHF.R.U32.HI UR13, URZ, 0x4, UR13 ;  /* 0x00000004ff0d7899 */ /* 0x000fe2000801160d */
[----:B------:R-:W-:Y:S01]  /*5990*/  UMOV UR6, URZ ;  /* 0x000000ff00067c82 */ /* 0x000fe20008000000 */
[----:B------:R-:W-:Y:S02]  /*59a0*/  USHF.L.U32 UR22, UR15, 0x6, URZ ;  /* 0x000000060f167899 */ /* 0x000fe400080006ff */
[----:B------:R-:W-:Y:S02]  /*59b0*/  UIADD3 UR16, UP2, UPT, UR12, 0x2, URZ ;  /* 0x000000020c107890 */ /* 0x000fe4000ff5e0ff */
[----:B------:R-:W-:Y:S02]  /*59c0*/  UISETP.NE.U32.AND UP1, UPT, UR18, URZ, UPT ;  /* 0x000000ff1200728c */ /* 0x000fe4000bf25070 */
[----:B------:R-:W-:Y:S01]  /*59d0*/  UIADD3.X UR15, UPT, UPT, UR6, 0x40004040, URZ, UP3, !UPT ;  /* 0x40004040060f7890 */ /* 0x000fe20009ffe4ff */
[----:B------:R-:W-:Y:S01]  /*59e0*/  IMAD.U32 R92, RZ, RZ, UR22 ;  /* 0x00000016ff5c7e24 */ /* 0x000fe2000f8e00ff */
[----:B------:R-:W-:Y:S01]  /*59f0*/  UIADD3 UR36, UP6, UPT, UR14, 0x100, URZ ;  /* 0x000001000e247890 */ /* 0x000fe2000ffde0ff */
[----:B------:R-:W-:Y:S01]  /*5a00*/  UMOV UR4, URZ ;  /* 0x000000ff00047c82 */ /* 0x000fe20008000000 */
[----:B------:R-:W-:-:S02]  /*5a10*/  USGXT.U32 UR18, UR13, 0xe ;  /* 0x0000000e0d12789a */ /* 0x000fc40008000000 */
[----:B------:R-:W-:Y:S02]  /*5a20*/  UIADD3.X UR17, UPT, UPT, UR4, 0x40004040, URZ, UP2, !UPT ;  /* 0x4000404004117890 */ /* 0x000fe400097fe4ff */
[----:B------:R-:W-:Y:S02]  /*5a30*/  UIADD3 UR34, UP2, UPT, UR14, 0x80, URZ ;  /* 0x000000800e227890 */ /* 0x000fe4000ff5e0ff */
[----:B------:R-:W-:Y:S02]  /*5a40*/  UIADD3.X UR37, UPT, UPT, UR15, URZ, URZ, UP6, !UPT ;  /* 0x000000ff0f257290 */ /* 0x000fe4000b7fe4ff */
[----:B------:R-:W-:Y:S01]  /*5a50*/  UIADD3 UR46, UP6, UPT, UR18, 0x2, URZ ;  /* 0x00000002122e7890 */ /* 0x000fe2000ffde0ff */
[----:B------:R-:W-:Y:S01]  /*5a60*/  UMOV UR5, URZ ;  /* 0x000000ff00057c82 */ /* 0x000fe20008000000 */
[----:B------:R-:W-:Y:S02]  /*5a70*/  UIADD3.X UR35, UPT, UPT, UR15, URZ, URZ, UP2, !UPT ;  /* 0x000000ff0f237290 */ /* 0x000fe400097fe4ff */
[----:B------:R-:W-:-:S02]  /*5a80*/  UIADD3 UR38, UP5, UPT, UR14, 0x380, URZ ;  /* 0x000003800e267890 */ /* 0x000fc4000ffbe0ff */
[----:B------:R-:W-:Y:S02]  /*5a90*/  UIADD3 UR40, UP4, UPT, UR14, 0x400, URZ ;  /* 0x000004000e287890 */ /* 0x000fe4000ff9e0ff */
[----:B------:R-:W-:Y:S02]  /*5aa0*/  UIADD3 UR42, UP3, UPT, UR14, 0x480, URZ ;  /* 0x000004800e2a7890 */ /* 0x000fe4000ff7e0ff */
[----:B------:R-:W-:Y:S02]  /*5ab0*/  UIADD3 UR44, UP2, UPT, UR14, 0x500, URZ ;  /* 0x000005000e2c7890 */ /* 0x000fe4000ff5e0ff */
[----:B------:R-:W-:Y:S01]  /*5ac0*/  UIADD3.X UR47, UPT, UPT, UR5, 0x40004040, URZ, UP6, !UPT ;  /* 0x40004040052f7890 */ /* 0x000fe2000b7fe4ff */
[----:B------:R-:W-:Y:S01]  /*5ad0*/  UMOV UR23, 0x1 ;  /* 0x0000000100177882 */ /* 0x000fe20000000000 */
[----:B------:R-:W1:Y:S01]  /*5ae0*/  LDCU UR31, c[0x0][0x3a8] ;  /* 0x00007500ff1f77ac */ /* 0x000e620008000800 */
[----:B------:R-:W-:Y:S02]  /*5af0*/  UIADD3.X UR39, UPT, UPT, UR15, URZ, URZ, UP5, !UPT ;  /* 0x000000ff0f277290 */ /* 0x000fe4000affe4ff */
[----:B------:R-:W-:-:S02]  /*5b00*/  UIADD3.X UR41, UPT, UPT, UR15, URZ, URZ, UP4, !UPT ;  /* 0x000000ff0f297290 */ /* 0x000fc4000a7fe4ff */
[----:B------:R-:W-:Y:S02]  /*5b10*/  UIADD3.X UR43, UPT, UPT, UR15, URZ, URZ, UP3, !UPT ;  /* 0x000000ff0f2b7290 */ /* 0x000fe40009ffe4ff */
[----:B------:R-:W-:Y:S02]  /*5b20*/  UIADD3.X UR45, UPT, UPT, UR15, URZ, URZ, UP2, !UPT ;  /* 0x000000ff0f2d7290 */ /* 0x000fe400097fe4ff */
[----:B------:R-:W-:Y:S02]  /*5b30*/  UIADD3.64 UR48, UPT, UPT, UR16, 0x2, URZ ;  /* 0x0000000210307897 */ /* 0x000fe4000fffe0ff */
[----:B------:R-:W-:Y:S02]  /*5b40*/  UIADD3.64 UR50, UPT, UPT, UR16, 0x4, URZ ;  /* 0x0000000410327897 */ /* 0x000fe4000fffe0ff */
[----:B------:R-:W-:Y:S02]  /*5b50*/  UIADD3.64 UR52, UPT, UPT, UR46, 0x2, URZ ;  /* 0x000000022e347897 */ /* 0x000fe4000fffe0ff */
[----:B------:R-:W-:Y:S01]  /*5b60*/  UIADD3.64 UR54, UPT, UPT, UR46, 0x4, URZ ;  /* 0x000000042e367897 */ /* 0x000fe2000fffe0ff */
[----:B------:R-:W-:Y:S01]  /*5b70*/  UMOV UR13, 0x40004040 ;  /* 0x40004040000d7882 */ /* 0x000fe20000000000 */
[----:B------:R-:W-:-:S10]  /*5b80*/  UMOV UR19, 0x40004040 ;  /* 0x4000404000137882 */ /* 0x000fd40000000000 */
.L_x_20:
[----:B01----:R-:W-:-:S04]  /*5b90*/  IMAD.WIDE R28, R91, 0x2, R80 ;  /* 0x000000025b1c7825 */ /* 0x003fc800078e0250 */
[C---:B------:R-:W-:Y:S01]  /*5ba0*/  IMAD.WIDE R4, R91.reuse, 0x2, R108 ;  /* 0x000000025b047825 */ /* 0x040fe200078e026c */
[----:B------:R0:W2:Y:S03]  /*5bb0*/  LDG.E.U16 R14, desc[UR32][R28.64] ;  /* 0x000000201c0e7981 */ /* 0x0000a6000c1e1500 */
[C---:B------:R-:W-:Y:S02]  /*5bc0*/  IMAD.WIDE R6, R91.reuse, 0x2, R104 ;  /* 0x000000025b067825 */ /* 0x040fe400078e0268 */
[----:B------:R-:W3:Y:S02]  /*5bd0*/  LDG.E.U16 R4, desc[UR32][R4.64] ;  /* 0x0000002004047981 */ /* 0x000ee4000c1e1500 */
[C---:B------:R-:W-:Y:S02]  /*5be0*/  IMAD.WIDE R8, R91.reuse, 0x2, R100 ;  /* 0x000000025b087825 */ /* 0x040fe400078e0264 */
[----:B------:R-:W4:Y:S02]  /*5bf0*/  LDG.E.U16 R6, desc[UR32][R6.64] ;  /* 0x0000002006067981 */ /* 0x000f24000c1e1500 */
[----:B------:R-:W-:-:S02]  /*5c00*/  IMAD.WIDE R10, R91, 0x2, R96 ;  /* 0x000000025b0a7825 */ /* 0x000fc400078e0260 */
[----:B------:R-:W5:Y:S02]  /*5c10*/  LDG.E.U16 R8, desc[UR32][R8.64] ;  /* 0x0000002008087981 */ /* 0x000f64000c1e1500 */
[C---:B------:R-:W-:Y:S02]  /*5c20*/  IMAD.WIDE R12, R91.reuse, 0x2, R84 ;  /* 0x000000025b0c7825 */ /* 0x040fe400078e0254 */
[----:B------:R-:W5:Y:S02]  /*5c30*/  LDG.E.U16 R10, desc[UR32][R10.64] ;  /* 0x000000200a0a7981 */ /* 0x000f64000c1e1500 */
[C---:B------:R-:W-:Y:S02]  /*5c40*/  IMAD.WIDE R16, R91.reuse, 0x2, R76 ;  /* 0x000000025b107825 */ /* 0x040fe400078e024c */
[----:B------:R-:W5:Y:S02]  /*5c50*/  LDG.E.U16 R12, desc[UR32][R12.64] ;  /* 0x000000200c0c7981 */ /* 0x000f64000c1e1500 */
[----:B------:R-:W-:-:S02]  /*5c60*/  IMAD.WIDE R34, R91, 0x2, R72 ;  /* 0x000000025b227825 */ /* 0x000fc400078e0248 */
[----:B------:R-:W5:Y:S02]  /*5c70*/  LDG.E.U16 R16, desc[UR32][R16.64] ;  /* 0x0000002010107981 */ /* 0x000f64000c1e1500 */
[C---:B0-----:R-:W-:Y:S02]  /*5c80*/  IMAD.WIDE R28, R91.reuse, 0x2, R82 ;  /* 0x000000025b1c7825 */ /* 0x041fe400078e0252 */
[----:B------:R-:W5:Y:S02]  /*5c90*/  LDG.E.U16 R18, desc[UR32][R34.64] ;  /* 0x0000002022127981 */ /* 0x000f64000c1e1500 */
[C---:B------:R-:W-:Y:S02]  /*5ca0*/  IMAD.WIDE R30, R91.reuse, 0x2, R78 ;  /* 0x000000025b1e7825 */ /* 0x040fe400078e024e */
[----:B------:R-:W5:Y:S02]  /*5cb0*/  LDG.E.U16 R29, desc[UR32][R28.64] ;  /* 0x000000201c1d7981 */ /* 0x000f64000c1e1500 */
[----:B------:R-:W-:-:S02]  /*5cc0*/  IMAD.WIDE R32, R91, 0x2, R74 ;  /* 0x000000025b207825 */ /* 0x000fc400078e024a */
[----:B------:R-:W5:Y:S02]  /*5cd0*/  LDG.E.U16 R31, desc[UR32][R30.64] ;  /* 0x000000201e1f7981 */ /* 0x000f64000c1e1500 */
[C---:B------:R-:W-:Y:S02]  /*5ce0*/  IMAD.WIDE R36, R91.reuse, 0x2, R70 ;  /* 0x000000025b247825 */ /* 0x040fe400078e0246 */
[----:B------:R-:W5:Y:S02]  /*5cf0*/  LDG.E.U16 R33, desc[UR32][R32.64] ;  /* 0x0000002020217981 */ /* 0x000f64000c1e1500 */
[C---:B------:R-:W-:Y:S02]  /*5d00*/  IMAD.WIDE R20, R91.reuse, 0x2, R106 ;  /* 0x000000025b147825 */ /* 0x040fe400078e026a */
[----:B------:R-:W5:Y:S02]  /*5d10*/  LDG.E.U16 R37, desc[UR32][R36.64] ;  /* 0x0000002024257981 */ /* 0x000f64000c1e1500 */
[----:B------:R-:W-:-:S02]  /*5d20*/  IMAD.WIDE R22, R91, 0x2, R102 ;  /* 0x000000025b167825 */ /* 0x000fc400078e0266 */
[----:B------:R0:W5:Y:S02]  /*5d30*/  LDG.E.U16 R5, desc[UR32][R20.64] ;  /* 0x0000002014057981 */ /* 0x000164000c1e1500 */
[C---:B------:R-:W-:Y:S02]  /*5d40*/  IMAD.WIDE R24, R91.reuse, 0x2, R98 ;  /* 0x000000025b187825 */ /* 0x040fe400078e0262 */
[----:B------:R1:W5:Y:S02]  /*5d50*/  LDG.E.U16 R7, desc[UR32][R22.64] ;  /* 0x0000002016077981 */ /* 0x000364000c1e1500 */
[----:B------:R-:W-:Y:S02]  /*5d60*/  IMAD.WIDE R26, R91, 0x2, R94 ;  /* 0x000000025b1a7825 */ /* 0x000fe400078e025e */
[----:B------:R0:W5:Y:S04]  /*5d70*/  LDG.E.U16 R15, desc[UR32][R24.64] ;  /* 0x00000020180f7981 */ /* 0x000168000c1e1500 */
[----:B------:R0:W5:Y:S01]  /*5d80*/  LDG.E.U16 R19, desc[UR32][R26.64] ;  /* 0x000000201a137981 */ /* 0x000162000c1e1500 */
[----:B------:R-:W-:-:S02]  /*5d90*/  IADD3 R171, P1, PT, R88, 0x41, RZ ;  /* 0x0000004158ab7810 */ /* 0x000fc40007f3e0ff */
[C---:B------:R-:W-:Y:S02]  /*5da0*/  IADD3 R211, P3, PT, R88.reuse, 0x43, RZ ;  /* 0x0000004358d37810 */ /* 0x040fe40007f7e0ff */
[C---:B------:R-:W-:Y:S01]  /*5db0*/  IADD3 R201, P6, PT, R88.reuse, 0x45, RZ ;  /* 0x0000004558c97810 */ /* 0x040fe20007fde0ff */
[--C-:B------:R-:W-:Y:S01]  /*5dc0*/  IMAD.X R188, RZ, RZ, R89.reuse, P1 ;  /* 0x000000ffffbc7224 */ /* 0x100fe200008e0659 */
[C---:B------:R-:W-:Y:S01]  /*5dd0*/  IADD3 R195, P1, PT, R88.reuse, 0x46, RZ ;  /* 0x0000004658c37810 */ /* 0x040fe20007f3e0ff */
[--C-:B------:R-:W-:Y:S01]  /*5de0*/  IMAD.X R190, RZ, RZ, R89.reuse, P3 ;  /* 0x000000ffffbe7224 */ /* 0x100fe200018e0659 */
[C---:B------:R-:W-:Y:S01]  /*5df0*/  IADD3 R191, P3, PT, R88.reuse, 0x48, RZ ;  /* 0x0000004858bf7810 */ /* 0x040fe20007f7e0ff */
[--C-:B------:R-:W-:Y:S01]  /*5e00*/  IMAD.X R214, RZ, RZ, R89.reuse, P6 ;  /* 0x000000ffffd67224 */ /* 0x100fe200030e0659 */
[C---:B------:R-:W-:Y:S01]  /*5e10*/  IADD3 R207, P2, PT, R88.reuse, 0x44, RZ ;  /* 0x0000004458cf7810 */ /* 0x040fe20007f5e0ff */
[--C-:B------:R-:W-:Y:S01]  /*5e20*/  IMAD.X R216, RZ, RZ, R89.reuse, P1 ;  /* 0x000000ffffd87224 */ /* 0x100fe200008e0659 */
[C---:B------:R-:W-:Y:S01]  /*5e30*/  IADD3 R193, P6, PT, R88.reuse, 0x4a, RZ ;  /* 0x0000004a58c17810 */ /* 0x040fe20007fde0ff */
[----:B------:R-:W-:Y:S01]  /*5e40*/  IMAD.X R208, RZ, RZ, R89, P3 ;  /* 0x000000ffffd07224 */ /* 0x000fe200018e0659 */
[----:B------:R-:W-:-:S02]  /*5e50*/  IADD3 R185, P1, PT, R88, 0x4b, RZ ;  /* 0x0000004b58b97810 */ /* 0x000fc40007f3e0ff */
        /* <DEDUP_REMOVED lines=8> */
[----:B------:R-:W-:Y:S02]  /*5ee0*/  IADD3.X R192, PT, PT, RZ, R89, RZ, P0, !PT ;  /* 0x00000059ffc07210 */ /* 0x000fe400007fe4ff */
[----:B0-----:R-:W-:-:S02]  /*5ef0*/  IADD3 R21, P1, PT, R88, 0x50, RZ ;  /* 0x0000005058157810 */ /* 0x001fc40007f3e0ff */
[C---:B------:R-:W-:Y:S02]  /*5f00*/  IADD3 R209, P0, PT, R88.reuse, 0x47, RZ ;  /* 0x0000004758d17810 */ /* 0x040fe40007f1e0ff */
[C---:B------:R-:W-:Y:S01]  /*5f10*/  IADD3 R13, P3, PT, R88.reuse, 0x52, RZ ;  /* 0x00000052580d7810 */ /* 0x040fe20007f7e0ff */
[--C-:B------:R-:W-:Y:S01]  /*5f20*/  IMAD.X R210, RZ, RZ, R89.reuse, P2 ;  /* 0x000000ffffd27224 */ /* 0x100fe200010e0659 */
[C---:B------:R-:W-:Y:S01]  /*5f30*/  IADD3 R181, P2, PT, R88.reuse, 0x4e, RZ ;  /* 0x0000004e58b57810 */ /* 0x040fe20007f5e0ff */
[--C-:B------:R-:W-:Y:S01]  /*5f40*/  IMAD.X R194, RZ, RZ, R89.reuse, P6 ;  /* 0x000000ffffc27224 */ /* 0x100fe200030e0659 */
[----:B------:R-:W-:Y:S01]  /*5f50*/  IADD3.X R218, PT, PT, RZ, R89, RZ, P0, !PT ;  /* 0x00000059ffda7210 */ /* 0x000fe200007fe4ff */
[--C-:B-1----:R-:W-:Y:S01]  /*5f60*/  IMAD.X R22, RZ, RZ, R89.reuse, P1 ;  /* 0x000000ffff167224 */ /* 0x102fe200008e0659 */
[C---:B------:R-:W-:Y:S01]  /*5f70*/  IADD3 R25, P6, PT, R88.reuse, 0x54, RZ ;  /* 0x0000005458197810 */ /* 0x040fe20007fde0ff */
[----:B------:R-:W-:Y:S01]  /*5f80*/  IMAD.X R184, RZ, RZ, R89, P3 ;  /* 0x000000ffffb87224 */ /* 0x000fe200018e0659 */
[----:B------:R-:W-:-:S02]  /*5f90*/  IADD3 R183, P0, PT, R88, 0x4c, RZ ;  /* 0x0000004c58b77810 */ /* 0x000fc40007f1e0ff */
[C---:B------:R-:W-:Y:S02]  /*5fa0*/  IADD3 R27, P1, PT, R88.reuse, 0x55, RZ ;  /* 0x00000055581b7810 */ /* 0x040fe40007f3e0ff */
[C---:B------:R-:W-:Y:S01]  /*5fb0*/  IADD3 R39, P3, PT, R88.reuse, 0x57, RZ ;  /* 0x0000005758277810 */ /* 0x040fe20007f7e0ff */
[--C-:B------:R-:W-:Y:S01]  /*5fc0*/  IMAD.X R198, RZ, RZ, R89.reuse, P2 ;  /* 0x000000ffffc67224 */ /* 0x100fe200010e0659 */
[----:B------:R-:W-:Y:S01]  /*5fd0*/  IADD3.X R204, PT, PT, RZ, R89, RZ, P0, !PT ;  /* 0x00000059ffcc7210 */ /* 0x000fe200007fe4ff */
[--C-:B------:R-:W-:Y:S01]  /*5fe0*/  IMAD.X R28, RZ, RZ, R89.reuse, P6 ;  /* 0x000000ffff1c7224 */ /* 0x100fe200030e0659 */
[C---:B------:R-:W-:Y:S01]  /*5ff0*/  IADD3 R17, P2, PT, R88.reuse, 0x53, RZ ;  /* 0x0000005358117810 */ /* 0x040fe20007f5e0ff */
[--C-:B------:R-:W-:Y:S01]  /*6000*/  IMAD.X R30, RZ, RZ, R89.reuse, P1 ;  /* 0x000000ffff1e7224 */ /* 0x100fe200008e0659 */
        /* <DEDUP_REMOVED lines=24> */
[-C--:B------:R-:W-:Y:S02]  /*6190*/  IADD3.X R223, PT, PT, RZ, R89.reuse, RZ, P0, !PT ;  /* 0x00000059ffdf7210 */ /* 0x080fe400007fe4ff */
[C---:B------:R-:W-:Y:S01]  /*61a0*/  IADD3 R53, P3, PT, R88.reuse, 0x66, RZ ;  /* 0x0000006658357810 */ /* 0x040fe20007f7e0ff */
[--C-:B------:R-:W-:Y:S01]  /*61b0*/  IMAD.X R225, RZ, RZ, R89.reuse, P2 ;  /* 0x000000ffffe17224 */ /* 0x100fe200010e0659 */
[C---:B------:R-:W-:Y:S01]  /*61c0*/  IADD3 R41, P0, PT, R88.reuse, 0x60, RZ ;  /* 0x0000006058297810 */ /* 0x040fe20007f1e0ff */
[--C-:B------:R-:W-:Y:S01]  /*61d0*/  IMAD.X R40, RZ, RZ, R89.reuse, P6 ;  /* 0x000000ffff287224 */ /* 0x100fe200030e0659 */
[C---:B------:R-:W-:Y:S01]  /*61e0*/  IADD3 R45, P2, PT, R88.reuse, 0x62, RZ ;  /* 0x00000062582d7810 */ /* 0x040fe20007f5e0ff */
[--C-:B------:R-:W-:Y:S01]  /*61f0*/  IMAD.X R42, RZ, RZ, R89.reuse, P1 ;  /* 0x000000ffff2a7224 */ /* 0x100fe200008e0659 */
[----:B------:R-:W-:Y:S01]  /*6200*/  IADD3 R57, P6, PT, R88, 0x68, RZ ;  /* 0x0000006858397810 */ /* 0x000fe20007fde0ff */
[----:B------:R-:W-:Y:S01]  /*6210*/  IMAD.X R46, RZ, RZ, R89, P3 ;  /* 0x000000ffff2e7224 */ /* 0x000fe200018e0659 */
[----:B------:R-:W-:-:S02]  /*6220*/  IADD3.X R34, PT, PT, RZ, R89, RZ, P0, !PT ;  /* 0x00000059ff227210 */ /* 0x000fc400007fe4ff */
[C---:B------:R-:W-:Y:S02]  /*6230*/  IADD3 R59, P1, PT, R88.reuse, 0x69, RZ ;  /* 0x00000069583b7810 */ /* 0x040fe40007f3e0ff */
[C---:B------:R-:W-:Y:S02]  /*6240*/  IADD3 R51, P0, PT, R88.reuse, 0x65, RZ ;  /* 0x0000006558337810 */ /* 0x040fe40007f1e0ff */
[C---:B------:R-:W-:Y:S01]  /*6250*/  IADD3 R63, P3, PT, R88.reuse, 0x6b, RZ ;  /* 0x0000006b583f7810 */ /* 0x040fe20007f7e0ff */
[--C-:B------:R-:W-:Y:S01]  /*6260*/  IMAD.X R38, RZ, RZ, R89.reuse, P2 ;  /* 0x000000ffff267224 */ /* 0x100fe200010e0659 */
[C---:B------:R-:W-:Y:S01]  /*6270*/  IADD3 R55, P2, PT, R88.reuse, 0x67, RZ ;  /* 0x0000006758377810 */ /* 0x040fe20007f5e0ff */
[--C-:B------:R-:W-:Y:S01]  /*6280*/  IMAD.X R50, RZ, RZ, R89.reuse, P6 ;  /* 0x000000ffff327224 */ /* 0x100fe200030e0659 */
[----:B------:R-:W-:Y:S01]  /*6290*/  IADD3.X R44, PT, PT, RZ, R89, RZ, P0, !PT ;  /* 0x00000059ff2c7210 */ /* 0x000fe200007fe4ff */
[--C-:B------:R-:W-:Y:S01]  /*62a0*/  IMAD.X R52, RZ, RZ, R89.reuse, P1 ;  /* 0x000000ffff347224 */ /* 0x100fe200008e0659 */
[C---:B------:R-:W-:Y:S01]  /*62b0*/  IADD3 R67, P6, PT, R88.reuse, 0x6d, RZ ;  /* 0x0000006d58437810 */ /* 0x040fe20007fde0ff */
[----:B------:R-:W-:Y:S01]  /*62c0*/  IMAD.X R56, RZ, RZ, R89, P3 ;  /* 0x000000ffff387224 */ /* 0x000fe200018e0659 */
[----:B------:R-:W-:-:S02]  /*62d0*/  IADD3 R61, P0, PT, R88, 0x6a, RZ ;  /* 0x0000006a583d7810 */ /* 0x000fc40007f1e0ff */
        /* <DEDUP_REMOVED lines=16> */
[----:B------:R-:W-:Y:S01]  /*63e0*/  IMAD.X R146, RZ, RZ, R89, P1 ;  /* 0x000000ffff927224 */ /* 0x000fe200008e0659 */
[----:B------:R-:W-:Y:S02]  /*63f0*/  IADD3 R157, P0, PT, R88, 0x75, RZ ;  /* 0x00000075589d7810 */ /* 0x000fe40007f1e0ff */
[----:B------:R-:W-:-:S02]  /*6400*/  ISETP.GT.U32.AND P6, PT, R155, R0, PT ;  /* 0x000000009b00720c */ /* 0x000fc40003fc4070 */
[C---:B------:R-:W-:Y:S01]  /*6410*/  IADD3 R155, P1, PT, R88.reuse, 0x76, RZ ;  /* 0x00000076589b7810 */ /* 0x040fe20007f3e0ff */
[--C-:B------:R-:W-:Y:S01]  /*6420*/  IMAD.X R142, RZ, RZ, R89.reuse, P2 ;  /* 0x000000ffff8e7224 */ /* 0x100fe200010e0659 */
[----:B------:R-:W-:Y:S01]  /*6430*/  ISETP.GT.U32.AND P2, PT, R157, R0, PT ;  /* 0x000000009d00720c */ /* 0x000fe20003f44070 */
[--C-:B------:R-:W-:Y:S01]  /*6440*/  IMAD.X R150, RZ, RZ, R89.reuse, P0 ;  /* 0x000000ffff967224 */ /* 0x100fe200000e0659 */
[-C--:B------:R-:W-:Y:S01]  /*6450*/  IADD3.X R148, PT, PT, RZ, R89.reuse, RZ, P3, !PT ;  /* 0x00000059ff947210 */ /* 0x080fe20001ffe4ff */
[--C-:B------:R-:W-:Y:S01]  /*6460*/  IMAD.X R152, RZ, RZ, R89.reuse, P1 ;  /* 0x000000ffff987224 */ /* 0x100fe200008e0659 */
[C---:B------:R-:W-:Y:S02]  /*6470*/  IADD3 R161, P0, PT, R88.reuse, 0x78, RZ ;  /* 0x0000007858a17810 */ /* 0x040fe40007f1e0ff */
[C---:B------:R-:W-:Y:S02]  /*6480*/  IADD3 R157, P3, PT, R88.reuse, 0x77, RZ ;  /* 0x00000077589d7810 */ /* 0x040fe40007f7e0ff */
[C---:B------:R-:W-:Y:S01]  /*6490*/  IADD3 R163, P1, PT, R88.reuse, 0x79, RZ ;  /* 0x0000007958a37810 */ /* 0x040fe20007f3e0ff */
[--C-:B------:R-:W-:Y:S01]  /*64a0*/  IMAD.X R158, RZ, RZ, R89.reuse, P0 ;  /* 0x000000ffff9e7224 */ /* 0x100fe200000e0659 */
[----:B------:R-:W-:Y:S01]  /*64b0*/  IADD3 R167, P0, PT, R88, 0x7b, RZ ;  /* 0x0000007b58a77810 */ /* 0x000fe20007f1e0ff */
[----:B------:R-:W-:Y:S01]  /*64c0*/  IMAD.X R156, RZ, RZ, R89, P3 ;  /* 0x000000ffff9c7224 */ /* 0x000fe200018e0659 */
[----:B------:R-:W-:-:S02]  /*64d0*/  IADD3.X R160, PT, PT, RZ, R89, RZ, P1, !PT ;  /* 0x00000059ffa07210 */ /* 0x000fc40000ffe4ff */
[C---:B------:R-:W-:Y:S02]  /*64e0*/  IADD3 R165, P3, PT, R88.reuse, 0x7a, RZ ;  /* 0x0000007a58a57810 */ /* 0x040fe40007f7e0ff */
[C---:B------:R-:W-:Y:S01]  /*64f0*/  IADD3 R173, P1, PT, R88.reuse, 0x7c, RZ ;  /* 0x0000007c58ad7810 */ /* 0x040fe20007f3e0ff */
[--C-:B------:R-:W-:Y:S01]  /*6500*/  IMAD.X R164, RZ, RZ, R89.reuse, P0 ;  /* 0x000000ffffa47224 */ /* 0x100fe200000e0659 */
[C---:B------:R-:W-:Y:S01]  /*6510*/  IADD3 R197, P0, PT, R88.reuse, 0x7e, RZ ;  /* 0x0000007e58c57810 */ /* 0x040fe20007f1e0ff */
[--C-:B------:R-:W-:Y:S01]  /*6520*/  IMAD.X R162, RZ, RZ, R89.reuse, P3 ;  /* 0x000000ffffa27224 */ /* 0x100fe200018e0659 */
[C---:B------:R-:W-:Y:S01]  /*6530*/  IADD3 R175, P3, PT, R88.reuse, 0x7d, RZ ;  /* 0x0000007d58af7810 */ /* 0x040fe20007f7e0ff */
[--C-:B------:R-:W-:Y:S01]  /*6540*/  IMAD.X R166, RZ, RZ, R89.reuse, P1 ;  /* 0x000000ffffa67224 */ /* 0x100fe200008e0659 */
[C---:B------:R-:W-:Y:S02]  /*6550*/  IADD3 R227, P1, PT, R88.reuse, 0x7f, RZ ;  /* 0x0000007f58e37810 */ /* 0x040fe40007f3e0ff */
[----:B------:R-:W-:Y:S01]  /*6560*/  IADD3.X R174, PT, PT, RZ, R89, RZ, P0, !PT ;  /* 0x00000059ffae7210 */ /* 0x000fe200007fe4ff */
[--C-:B------:R-:W-:Y:S01]  /*6570*/  IMAD.X R172, RZ, RZ, R89.reuse, P3 ;  /* 0x000000ffffac7224 */ /* 0x100fe200018e0659 */
[----:B------:R-:W-:Y:S01]  /*6580*/  IADD3 R88, P0, PT, R88, 0x40, RZ ;  /* 0x0000004058587810 */ /* 0x000fe20007f1e0ff */
[----:B------:R-:W-:Y:S01]  /*6590*/  IMAD.X R206, RZ, RZ, R89, P1 ;  /* 0x000000ffffce7224 */ /* 0x000fe200008e0659 */
[----:B------:R-:W-:-:S02]  /*65a0*/  ISETP.GT.U32.AND.EX P2, PT, R150, RZ, PT, P2 ;  /* 0x000000ff9600720c */ /* 0x000fc40003f44120 */
[-C--:B------:R-:W-:Y:S02]  /*65b0*/  ISETP.GT.U32.AND P3, PT, R157, R0.reuse, PT ;  /* 0x000000009d00720c */ /* 0x080fe40003f64070 */
[-C--:B------:R-:W-:Y:S02]  /*65c0*/  ISETP.GT.U32.AND P1, PT, R155, R0.reuse, PT ;  /* 0x000000009b00720c */ /* 0x080fe40003f24070 */
[----:B------:R-:W-:Y:S01]  /*65d0*/  ISETP.GT.U32.AND.EX P6, PT, R148, RZ, PT, P6 ;  /* 0x000000ff9400720c */ /* 0x000fe20003fc4160 */
[----:B------:R-:W-:Y:S01]  /*65e0*/  IMAD.X R89, RZ, RZ, R89, P0 ;  /* 0x000000ffff597224 */ /* 0x000fe200000e0659 */
[----:B------:R-:W-:Y:S02]  /*65f0*/  SEL R154, RZ, 0x4, !P2 ;  /* 0x00000004ff9a7807 */ /* 0x000fe40005000000 */
[-C--:B------:R-:W-:Y:S02]  /*6600*/  ISETP.GT.U32.AND P2, PT, R145, R0.reuse, PT ;  /* 0x000000009100720c */ /* 0x080fe40003f44070 */
[----:B------:R-:W-:-:S02]  /*6610*/  ISETP.GT.U32.AND P0, PT, R149, R0, PT ;  /* 0x000000009500720c */ /* 0x000fc40003f04070 */
[----:B------:R-:W-:Y:S02]  /*6620*/  ISETP.GT.U32.AND.EX P3, PT, R156, RZ, PT, P3 ;  /* 0x000000ff9c00720c */ /* 0x000fe40003f64130 */
[----:B------:R-:W-:Y:S02]  /*6630*/  SEL R157, RZ, 0x7fff8, !P6 ;  /* 0x0007fff8ff9d7807 */ /* 0x000fe40007000000 */
[----:B------:R-:W-:Y:S02]  /*6640*/  ISETP.GT.U32.AND.EX P1, PT, R152, RZ, PT, P1 ;  /* 0x000000ff9800720c */ /* 0x000fe40003f24110 */
[----:B------:R-:W-:Y:S02]  /*6650*/  ISETP.GT.U32.AND P6, PT, R153, R0, PT ;  /* 0x000000009900720c */ /* 0x000fe40003fc4070 */
[----:B------:R-:W-:Y:S02]  /*6660*/  ISETP.GT.U32.AND.EX P2, PT, R66, RZ, PT, P2 ;  /* 0x000000ff4200720c */ /* 0x000fe40003f44120 */
[----:B------:R-:W-:-:S02]  /*6670*/  SEL R177, RZ, 0x1, !P3 ;  /* 0x00000001ffb17807 */ /* 0x000fc40005800000 */
[----:B------:R-:W-:Y:S02]  /*6680*/  ISETP.GT.U32.AND.EX P0, PT, R142, RZ, PT, P0 ;  /* 0x000000ff8e00720c */ /* 0x000fe40003f04100 */
[----:B------:R-:W-:Y:S02]  /*6690*/  SEL R178, RZ, 0x1fffe, !P1 ;  /* 0x0001fffeffb27807 */ /* 0x000fe40004800000 */
[-C--:B------:R-:W-:Y:S02]  /*66a0*/  ISETP.GT.U32.AND P3, PT, R151, R0.reuse, PT ;  /* 0x000000009700720c */ /* 0x080fe40003f64070 */
[----:B------:R-:W-:Y:S02]  /*66b0*/  ISETP.GT.U32.AND P1, PT, R175, R0, PT ;  /* 0x00000000af00720c */ /* 0x000fe40003f24070 */
[----:B------:R-:W-:Y:S02]  /*66c0*/  ISETP.GT.U32.AND.EX P6, PT, R146, RZ, PT, P6 ;  /* 0x000000ff9200720c */ /* 0x000fe40003fc4160 */
[----:B------:R-:W-:-:S02]  /*66d0*/  SEL R155, RZ, 0x7fff8, !P2 ;  /* 0x0007fff8ff9b7807 */ /* 0x000fc40005000000 */
[----:B------:R-:W-:Y:S02]  /*66e0*/  SEL R142, RZ, 0x4, !P0 ;  /* 0x00000004ff8e7807 */ /* 0x000fe40004000000 */
[-C--:B------:R-:W-:Y:S01]  /*66f0*/  ISETP.GT.U32.AND P2, PT, R197, R0.reuse, PT ;  /* 0x00000000c500720c */ /* 0x080fe20003f44070 */
[----:B------:R-:W-:Y:S01]  /*6700*/  UMOV UR4, 0x1 ;  /* 0x0000000100047882 */ /* 0x000fe20000000000 */
[----:B------:R-:W-:Y:S02]  /*6710*/  ISETP.GT.U32.AND P0, PT, R173, R0, PT ;  /* 0x00000000ad00720c */ /* 0x000fe40003f04070 */
[----:B------:R-:W-:Y:S02]  /*6720*/  ISETP.GT.U32.AND.EX P3, PT, R144, RZ, PT, P3 ;  /* 0x000000ff9000720c */ /* 0x000fe40003f64130 */
[----:B------:R-:W-:Y:S02]  /*6730*/  SEL R175, RZ, 0x1, !P6 ;  /* 0x00000001ffaf7807 */ /* 0x000fe40007000000 */
[----:B------:R-:W-:-:S02]  /*6740*/  ISETP.GT.U32.AND.EX P1, PT, R172, RZ, PT, P1 ;  /* 0x000000ffac00720c */ /* 0x000fc40003f24110 */
[----:B------:R-:W-:Y:S02]  /*6750*/  ISETP.GT.U32.AND P6, PT, R163, R0, PT ;  /* 0x00000000a300720c */ /* 0x000fe40003fc4070 */
[----:B------:R-:W-:Y:S01]  /*6760*/  ISETP.GT.U32.AND.EX P2, PT, R174, RZ, PT, P2 ;  /* 0x000000ffae00720c */ /* 0x000fe20003f44120 */
[----:B------:R-:W-:-:S04]  /*6770*/  @!UP0 UIADD3 UR4, UPT, UPT, -UR4, 0x100000, URZ ;  /* 0x0010000004048890 */ /* 0x000fc8000fffe1ff */
[----:B------:R-:W-:Y:S02]  /*6780*/  @!UP0 USHF.L.U32 UR5, UR4, 0xb, URZ ;  /* 0x0000000b04058899 */ /* 0x000fe400080006ff */
[----:B------:R-:W-:Y:S01]  /*6790*/  @!UP0 USHF.L.U32 UR4, UR4, 0x1, URZ ;  /* 0x0000000104048899 */ /* 0x000fe200080006ff */
[----:B------:R-:W-:Y:S02]  /*67a0*/  SEL R176, RZ, 0x1fffe, !P3 ;  /* 0x0001fffeffb07807 */ /* 0x000fe40005800000 */
[----:B------:R-:W-:Y:S02]  /*67b0*/  ISETP.GT.U32.AND.EX P0, PT, R166, RZ, PT, P0 ;  /* 0x000000ffa600720c */ /* 0x000fe40003f04100 */
[----:B------:R-:W-:Y:S02]  /*67c0*/  SEL R149, RZ, 0x4, !P1 ;  /* 0x00000004ff957807 */ /* 0x000fe40004800000 */
[-C--:B------:R-:W-:Y:S02]  /*67d0*/  ISETP.GT.U32.AND P3, PT, R161, R0.reuse, PT ;  /* 0x00000000a100720c */ /* 0x080fe40003f64070 */
[----:B------:R-:W-:-:S02]  /*67e0*/  ISETP.GT.U32.AND P1, PT, R167, R0, PT ;  /* 0x00000000a700720c */ /* 0x000fc40003f24070 */
[----:B------:R-:W-:Y:S02]  /*67f0*/  ISETP.GT.U32.AND.EX P6, PT, R160, RZ, PT, P6 ;  /* 0x000000ffa000720c */ /* 0x000fe40003fc4160 */
[----:B------:R-:W-:Y:S02]  /*6800*/  SEL R174, RZ, 0x1fffe, !P2 ;  /* 0x0001fffeffae7807 */ /* 0x000fe40005000000 */
[----:B------:R-:W-:Y:S02]  /*6810*/  SEL R152, RZ, 0x7fff8, !P0 ;  /* 0x0007fff8ff987807 */ /* 0x000fe40004000000 */
[-C--:B------:R-:W-:Y:S01]  /*6820*/  ISETP.GT.U32.AND P2, PT, R51, R0.reuse, PT ;  /* 0x000000003300720c */ /* 0x080fe20003f44070 */
[----:B------:R-:W-:Y:S01]  /*6830*/  VOTEU.ALL UP2, P5 ;  /* 0x0000000000ff7886 */ /* 0x000fe20002840000 */
[----:B------:R-:W-:Y:S02]  /*6840*/  ISETP.GT.U32.AND P0, PT, R165, R0, PT ;  /* 0x00000000a500720c */ /* 0x000fe40003f04070 */
[----:B------:R-:W-:-:S02]  /*6850*/  ISETP.GT.U32.AND.EX P3, PT, R158, RZ, PT, P3 ;  /* 0x000000ff9e00720c */ /* 0x000fc40003f64130 */
[----:B------:R-:W-:Y:S02]  /*6860*/  SEL R146, RZ, 0x4, !P6 ;  /* 0x00000004ff927807 */ /* 0x000fe40007000000 */
[----:B------:R-:W-:Y:S02]  /*6870*/  ISETP.GT.U32.AND.EX P1, PT, R164, RZ, PT, P1 ;  /* 0x000000ffa400720c */ /* 0x000fe40003f24110 */
[----:B------:R-:W-:Y:S01]  /*6880*/  ISETP.GT.U32.AND P6, PT, R49, R0, PT ;  /* 0x000000003100720c */ /* 0x000fe20003fc4070 */
[----:B--2---:R0:W-:Y:S01]  /*6890*/  STS.U16 [R3+UR9+0xb400], R14 ;  /* 0x00b4000e03007988 */ /* 0x0041e20008000409 */
[----:B------:R-:W-:Y:S02]  /*68a0*/  ISETP.GT.U32.AND.EX P2, PT, R44, RZ, PT, P2 ;  /* 0x000000ff2c00720c */ /* 0x000fe40003f44120 */
[----:B------:R-:W-:Y:S01]  /*68b0*/  SEL R153, RZ, 0x7fff8, !P3 ;  /* 0x0007fff8ff997807 */ /* 0x000fe20005800000 */
[----:B---3--:R0:W-:Y:S01]  /*68c0*/  STS.U16 [R3+UR9+0xa000], R4 ;  /* 0x00a0000403007988 */ /* 0x0081e20008000409 */
[----:B------:R-:W-:-:S02]  /*68d0*/  ISETP.GT.U32.AND.EX P0, PT, R162, RZ, PT, P0 ;  /* 0x000000ffa200720c */ /* 0x000fc40003f04100 */
[----:B------:R-:W-:Y:S01]  /*68e0*/  SEL R173, RZ, 0x1, !P1 ;  /* 0x00000001ffad7807 */ /* 0x000fe20004800000 */
[----:B----4-:R0:W-:Y:S01]  /*68f0*/  STS.U16 [R3+UR9+0xa400], R6 ;  /* 0x00a4000603007988 */ /* 0x0101e20008000409 */
[----:B------:R-:W-:-:S03]  /*6900*/  ISETP.GT.U32.AND P3, PT, R55, R0, PT ;  /* 0x000000003700720c */ /* 0x000fc60003f64070 */
[----:B-----5:R0:W-:Y:S01]  /*6910*/  STS.U16 [R3+UR9+0xa800], R8 ;  /* 0x00a8000803007988 */ /* 0x0201e20008000409 */
[----:B------:R-:W-:-:S03]  /*6920*/  ISETP.GT.U32.AND P1, PT, R53, R0, PT ;  /* 0x000000003500720c */ /* 0x000fc60003f24070 */
[----:B------:R0:W-:Y:S01]  /*6930*/  STS.U16 [R3+UR9+0xac00], R10 ;  /* 0x00ac000a03007988 */ /* 0x0001e20008000409 */
[----:B------:R-:W-:-:S03]  /*6940*/  ISETP.GT.U32.AND.EX P6, PT, R42, RZ, PT, P6 ;  /* 0x000000ff2a00720c */ /* 0x000fc60003fc4160 */
[----:B------:R0:W-:Y:S04]  /*6950*/  STS.U16 [R3+UR9+0xb000], R12 ;  /* 0x00b0000c03007988 */ /* 0x0001e80008000409 */
[----:B------:R0:W-:Y:S04]  /*6960*/  STS.U16 [R3+UR9+0xb800], R16 ;  /* 0x00b8001003007988 */ /* 0x0001e80008000409 */
[----:B------:R0:W-:Y:S01]  /*6970*/  STS.U16 [R3+UR9+0xbc00], R18 ;  /* 0x00bc001203007988 */ /* 0x0001e20008000409 */
[----:B------:R-:W-:-:S03]  /*6980*/  SEL R145, RZ, 0x4, !P2 ;  /* 0x00000004ff917807 */ /* 0x000fc60005000000 */
        /* <DEDUP_REMOVED lines=8> */
[----:B------:R-:W-:Y:S01]  /*6a10*/  SEL R172, RZ, 0x1fffe, !P0 ;  /* 0x0001fffeffac7807 */ /* 0x000fe20004000000 */
[----:B------:R1:W-:Y:S06]  /*6a20*/  MEMBAR.ALL.CTA ;  /* 0x0000000000007992 */ /* 0x0003ec0000008000 */
[----:B-1----:R-:W-:Y:S04]  /*6a30*/  FENCE.VIEW.ASYNC.S ;  /* 0x00000000000073c6 */ /* 0x002fe80000000000 */
[----:B------:R-:W1:Y:S02]  /*6a40*/  FENCE.VIEW.ASYNC.S ;  /* 0x00000000000073c6 */ /* 0x000e640000000000 */
[----:B-1----:R0:W1:Y:S02]  /*6a50*/  @!UP2 SYNCS.EXCH.64 URZ, [UR9+0xe010], UR4 ;  /* 0x00e0100409ffa5b2 */ /* 0x0020640008000100 */
[----:B-1----:R-:W-:Y:S01]  /*6a60*/  BAR.SYNC.DEFER_BLOCKING 0x0 ;  /* 0x0000000000007b1d */ /* 0x002fe20000010000 */
[----:B------:R-:W-:-:S02]  /*6a70*/  ISETP.GT.U32.AND P2, PT, R41, R0, PT ;  /* 0x000000002900720c */ /* 0x000fc40003f44070 */
[-C--:B------:R-:W-:Y:S02]  /*6a80*/  ISETP.GT.U32.AND P0, PT, R43, R0.reuse, PT ;  /* 0x000000002b00720c */ /* 0x080fe40003f04070 */
[----:B------:R-:W-:Y:S02]  /*6a90*/  ISETP.GT.U32.AND.EX P3, PT, R48, RZ, PT, P3 ;  /* 0x000000ff3000720c */ /* 0x000fe40003f64130 */
[----:B------:R-:W-:Y:S02]  /*6aa0*/  SEL R150, RZ, 0x7fff8, !P6 ;  /* 0x0007fff8ff967807 */ /* 0x000fe40007000000 */
[----:B------:R-:W-:Y:S02]  /*6ab0*/  ISETP.GT.U32.AND.EX P1, PT, R46, RZ, PT, P1 ;  /* 0x000000ff2e00720c */ /* 0x000fe40003f24110 */
[----:B------:R-:W-:Y:S02]  /*6ac0*/  ISETP.GT.U32.AND P6, PT, R47, R0, PT ;  /* 0x000000002f00720c */ /* 0x000fe40003fc4070 */
[----:B------:R-:W-:-:S02]  /*6ad0*/  ISETP.GT.U32.AND.EX P2, PT, R34, RZ, PT, P2 ;  /* 0x000000ff2200720c */ /* 0x000fc40003f44120 */
[----:B------:R-:W-:Y:S02]  /*6ae0*/  SEL R160, RZ, 0x1, !P3 ;  /* 0x00000001ffa07807 */ /* 0x000fe40005800000 */
[----:B------:R-:W-:Y:S02]  /*6af0*/  ISETP.GT.U32.AND.EX P0, PT, R36, RZ, PT, P0 ;  /* 0x000000ff2400720c */ /* 0x000fe40003f04100 */
[----:B------:R-:W-:Y:S02]  /*6b00*/  SEL R161, RZ, 0x1fffe, !P1 ;  /* 0x0001fffeffa17807 */ /* 0x000fe40004800000 */
[-C--:B------:R-:W-:Y:S02]  /*6b10*/  ISETP.GT.U32.AND P3, PT, R45, R0.reuse, PT ;  /* 0x000000002d00720c */ /* 0x080fe40003f64070 */
[----:B------:R-:W-:Y:S02]  /*6b20*/  ISETP.GT.U32.AND P1, PT, R67, R0, PT ;  /* 0x000000004300720c */ /* 0x000fe40003f24070 */
[----:B------:R-:W-:-:S02]  /*6b30*/  ISETP.GT.U32.AND.EX P6, PT, R40, RZ, PT, P6 ;  /* 0x000000ff2800720c */ /* 0x000fc40003fc4160 */
[----:B------:R-:W-:Y:S02]  /*6b40*/  SEL R151, RZ, 0x7fff8, !P2 ;  /* 0x0007fff8ff977807 */ /* 0x000fe40005000000 */
[----:B------:R-:W-:Y:S02]  /*6b50*/  SEL R144, RZ, 0x4, !P0 ;  /* 0x00000004ff907807 */ /* 0x000fe40004000000 */
[-C--:B------:R-:W-:Y:S02]  /*6b60*/  ISETP.GT.U32.AND P2, PT, R159, R0.reuse, PT ;  /* 0x000000009f00720c */ /* 0x080fe40003f44070 */
[----:B------:R-:W-:Y:S02]  /*6b70*/  ISETP.GT.U32.AND P0, PT, R65, R0, PT ;  /* 0x000000004100720c */ /* 0x000fe40003f04070 */
[----:B------:R-:W-:Y:S02]  /*6b80*/  ISETP.GT.U32.AND.EX P3, PT, R38, RZ, PT, P3 ;  /* 0x000000ff2600720c */ /* 0x000fe40003f64130 */
[----:B------:R-:W-:-:S02]  /*6b90*/  SEL R159, RZ, 0x1, !P6 ;  /* 0x00000001ff9f7807 */ /* 0x000fc40007000000 */
[----:B------:R-:W-:Y:S02]  /*6ba0*/  ISETP.GT.U32.AND.EX P1, PT, R60, RZ, PT, P1 ;  /* 0x000000ff3c00720c */ /* 0x000fe40003f24110 */
[----:B------:R-:W-:Y:S02]  /*6bb0*/  ISETP.GT.U32.AND P6, PT, R147, R0, PT ;  /* 0x000000009300720c */ /* 0x000fe40003fc4070 */
[----:B------:R-:W-:Y:S02]  /*6bc0*/  SEL R156, RZ, 0x1fffe, !P3 ;  /* 0x0001fffeff9c7807 */ /* 0x000fe40005800000 */
[----:B------:R-:W-:Y:S02]  /*6bd0*/  ISETP.GT.U32.AND.EX P0, PT, R58, RZ, PT, P0 ;  /* 0x000000ff3a00720c */ /* 0x000fe40003f04100 */
[----:B------:R-:W-:Y:S02]  /*6be0*/  ISETP.GT.U32.AND.EX P2, PT, R64, RZ, PT, P2 ;  /* 0x000000ff4000720c */ /* 0x000fe40003f44120 */
[----:B------:R-:W-:-:S02]  /*6bf0*/  SEL R147, RZ, 0x4, !P1 ;  /* 0x00000004ff937807 */ /* 0x000fc40004800000 */
[-C--:B------:R-:W-:Y:S02]  /*6c00*/  ISETP.GT.U32.AND P3, PT, R59, R0.reuse, PT ;  /* 0x000000003b00720c */ /* 0x080fe40003f64070 */
[-C--:B------:R-:W-:Y:S02]  /*6c10*/  ISETP.GT.U32.AND P1, PT, R57, R0.reuse, PT ;  /* 0x000000003900720c */ /* 0x080fe40003f24070 */
[----:B------:R-:W-:Y:S02]  /*6c20*/  ISETP.GT.U32.AND.EX P6, PT, R62, RZ, PT, P6 ;  /* 0x000000ff3e00720c */ /* 0x000fe40003fc4160 */
[----:B------:R-:W-:Y:S02]  /*6c30*/  SEL R148, RZ, 0x7fff8, !P0 ;  /* 0x0007fff8ff947807 */ /* 0x000fe40004000000 */
[----:B------:R-:W-:Y:S02]  /*6c40*/  SEL R158, RZ, 0x1, !P2 ;  /* 0x00000001ff9e7807 */ /* 0x000fe40005000000 */
[----:B------:R-:W-:-:S02]  /*6c50*/  ISETP.GT.U32.AND P0, PT, R63, R0, PT ;  /* 0x000000003f00720c */ /* 0x000fc40003f04070 */
[----:B------:R-:W-:Y:S02]  /*6c60*/  ISETP.GT.U32.AND P2, PT, R61, R0, PT ;  /* 0x000000003d00720c */ /* 0x000fe40003f44070 */
[----:B------:R-:W-:Y:S02]  /*6c70*/  ISETP.GT.U32.AND.EX P3, PT, R52, RZ, PT, P3 ;  /* 0x000000ff3400720c */ /* 0x000fe40003f64130 */
[----:B------:R-:W-:Y:S02]  /*6c80*/  ISETP.GT.U32.AND.EX P1, PT, R50, RZ, PT, P1 ;  /* 0x000000ff3200720c */ /* 0x000fe40003f24110 */
[----:B------:R-:W-:Y:S01]  /*6c90*/  SEL R203, RZ, 0x1fffe, !P6 ;  /* 0x0001fffeffcb7807 */ /* 0x000fe20007000000 */
[----:B0-----:R-:W-:Y:S10]  /*6ca0*/  BRA.U UP1, `(.L_x_16) ;  /* 0x0000000101887547 */ /* 0x001ff4000b800000 */
[----:B------:R-:W-:Y:S02]  /*6cb0*/  UIADD3 UR6, UPT, UPT, UR8, 0xc0, URZ ;  /* 0x000000c008067890 */ /* 0x000fe4000fffe0ff */
[----:B------:R-:W-:Y:S02]  /*6cc0*/  UIADD3 UR68, UPT, UPT, UR8, 0xc0, URZ ;  /* 0x000000c008447890 */ /* 0x000fe4000fffe0ff */
[----:B------:R-:W-:Y:S01]  /*6cd0*/  UIADD3 UR69, UPT, UPT, UR8, 0xc0, URZ ;  /* 0x000000c008457890 */ /* 0x000fe2000fffe0ff */
[----:B------:R-:W-:Y:S01]  /*6ce0*/  UMOV UR24, 0x0 ;  /* 0x0000000000187882 */ /* 0x000fe20000000000 */
[----:B------:R-:W-:Y:S01]  /*6cf0*/  UMOV UR25, 0x8108010 ;  /* 0x0810801000197882 */ /* 0x000fe20000000000 */
[----:B------:R-:W-:Y:S01]  /*6d00*/  UMOV UR29, 0x40004040 ;  /* 0x40004040001d7882 */ /* 0x000fe20000000000 */
[----:B------:R-:W-:Y:S01]  /*6d10*/  UIADD3 UR70, UPT, UPT, UR8, 0xc0, URZ ;  /* 0x000000c008467890 */ /* 0x000fe2000fffe0ff */
[----:B------:R0:W-:Y:S01]  /*6d20*/  UTCHMMA gdesc[UR28], gdesc[UR12], tmem[UR10], tmem[UR24], idesc[UR25], !UPT ;  /* 0x00ff180c1c0075ea */ /* 0x0001e2000f80000a */
[----:B------:R-:W-:Y:S01]  /*6d30*/  UIADD3 UR4, UPT, UPT, UR9, 0xe010, URZ ;  /* 0x0000e01009047890 */ /* 0x000fe2000fffe0ff */
[----:B------:R-:W-:Y:S01]  /*6d40*/  UMOV UR26, 0x0 ;  /* 0x00000000001a7882 */ /* 0x000fe20000000000 */
[----:B------:R-:W-:Y:S01]  /*6d50*/  UMOV UR27, 0x8108010 ;  /* 0x08108010001b7882 */ /* 0x000fe20000000000 */
[----:B------:R-:W-:Y:S01]  /*6d60*/  UMOV UR56, 0x0 ;  /* 0x0000000000387882 */ /* 0x000fe20000000000 */
[----:B------:R-:W-:Y:S01]  /*6d70*/  UMOV UR57, 0x8108010 ;  /* 0x0810801000397882 */ /* 0x000fe20000000000 */
        /* <DEDUP_REMOVED lines=11> */
[----:B------:R-:W-:Y:S01]  /*6e30*/  UMOV UR5, URZ ;  /* 0x000000ff00057c82 */ /* 0x000fe20008000000 */
[----:B------:R0:W-:Y:S01]  /*6e40*/  UTCHMMA gdesc[UR38], gdesc[UR12], tmem[UR6], tmem[UR60], idesc[UR61], !UPT ;  /* 0x00ff3c0c260075ea */ /* 0x0001e2000f800006 */
[----:B------:R-:W-:Y:S01]  /*6e50*/  UMOV UR66, 0x0 ;  /* 0x0000000000427882 */ /* 0x000fe20000000000 */
[----:B------:R-:W-:Y:S01]  /*6e60*/  UMOV UR67, 0x8108010 ;  /* 0x0810801000437882 */ /* 0x000fe20000000000 */
[----:B------:R0:W-:Y:S01]  /*6e70*/  UTCHMMA gdesc[UR40], gdesc[UR16], tmem[UR68], tmem[UR62], idesc[UR63], UPT ;  /* 0x00ff3e10280075ea */ /* 0x0001e2000b800044 */
[----:B------:R-:W-:Y:S01]  /*6e80*/  UMOV UR4, UR4 ;  /* 0x0000000400047c82 */ /* 0x000fe20008000000 */
[----:B------:R0:W-:Y:S01]  /*6e90*/  UTCHMMA gdesc[UR42], gdesc[UR48], tmem[UR69], tmem[UR64], idesc[UR65], UPT ;  /* 0x00ff40302a0075ea */ /* 0x0001e2000b800045 */
[----:B------:R0:W-:Y:S01]  /*6ea0*/  UTCHMMA gdesc[UR44], gdesc[UR50], tmem[UR70], tmem[UR66], idesc[UR67], UPT ;  /* 0x00ff42322c0075ea */ /* 0x0001e2000b800046 */
[----:B------:R0:W-:Y:S01]  /*6eb0*/  UTCBAR [UR4], URZ ;  /* 0x000000ff040073e9 */ /* 0x0001e200080000ff */
[----:B------:R-:W-:Y:S01]  /*6ec0*/  NOP ;  /* 0x0000000000007918 */ /* 0x000fe20000000000 */
.L_x_16:
[----:B------:R-:W1:Y:S01]  /*6ed0*/  SYNCS.PHASECHK.TRANS64.TRYWAIT P6, [UR9+0xe010], RZ ;  /* 0x00e010ffff0075a7 */ /* 0x000e6200080c1109 */
[----:B------:R-:W-:Y:S02]  /*6ee0*/  SEL R162, RZ, 0x4, !P3 ;  /* 0x00000004ffa27807 */ /* 0x000fe40005800000 */
[----:B------:R-:W-:Y:S02]  /*6ef0*/  SEL R165, RZ, 0x7fff8, !P1 ;  /* 0x0007fff8ffa57807 */ /* 0x000fe40004800000 */
[-C--:B------:R-:W-:Y:S02]  /*6f00*/  ISETP.GT.U32.AND P3, PT, R27, R0.reuse, PT ;  /* 0x000000001b00720c */ /* 0x080fe40003f64070 */
[----:B------:R-:W-:Y:S02]  /*6f10*/  ISETP.GT.U32.AND P1, PT, R25, R0, PT ;  /* 0x000000001900720c */ /* 0x000fe40003f24070 */
[----:B------:R-:W-:Y:S02]  /*6f20*/  ISETP.GT.U32.AND.EX P0, PT, R56, RZ, PT, P0 ;  /* 0x000000ff3800720c */ /* 0x000fe40003f04100 */
[----:B------:R-:W-:-:S02]  /*6f30*/  ISETP.GT.U32.AND.EX P2, PT, R54, RZ, PT, P2 ;  /* 0x000000ff3600720c */ /* 0x000fc40003f44120 */
[----:B------:R-:W-:Y:S02]  /*6f40*/  ISETP.GT.U32.AND.EX P3, PT, R30, RZ, PT, P3 ;  /* 0x000000ff1e00720c */ /* 0x000fe40003f64130 */
[----:B------:R-:W-:Y:S02]  /*6f50*/  ISETP.GT.U32.AND.EX P1, PT, R28, RZ, PT, P1 ;  /* 0x000000ff1c00720c */ /* 0x000fe40003f24110 */
[----:B------:R-:W-:Y:S02]  /*6f60*/  SEL R199, RZ, 0x1, !P0 ;  /* 0x00000001ffc77807 */ /* 0x000fe40004000000 */
[----:B------:R-:W-:Y:S02]  /*6f70*/  SEL R180, RZ, 0x1fffe, !P2 ;  /* 0x0001fffeffb47807 */ /* 0x000fe40005000000 */
[----:B------:R-:W-:Y:S02]  /*6f80*/  SEL R163, RZ, 0x4, !P3 ;  /* 0x00000004ffa37807 */ /* 0x000fe40005800000 */
[----:B------:R-:W-:-:S02]  /*6f90*/  SEL R164, RZ, 0x7fff8, !P1 ;  /* 0x0007fff8ffa47807 */ /* 0x000fc40004800000 */
[-C--:B------:R-:W-:Y:S02]  /*6fa0*/  ISETP.GT.U32.AND P0, PT, R39, R0.reuse, PT ;  /* 0x000000002700720c */ /* 0x080fe40003f04070 */
[-C--:B------:R-:W-:Y:S02]  /*6fb0*/  ISETP.GT.U32.AND P2, PT, R35, R0.reuse, PT ;  /* 0x000000002300720c */ /* 0x080fe40003f44070 */
        /* <DEDUP_REMOVED lines=13> */
[----:B------:R-:W-:Y:S01]  /*7090*/  ISETP.GT.U32.AND P1, PT, R11, R0, PT ;  /* 0x000000000b00720c */ /* 0x000fe20003f24070 */
[----:B-1----:R-:W-:-:S12]  /*70a0*/  @!P6 BRA `(.L_x_17) ;  /* 0x0000005c007ce947 */ /* 0x002fd80003800000 */
.L_x_25:
[-C--:B------:R-:W-:Y:S01]  /*70b0*/  ISETP.GT.U32.AND P6, PT, R9, R0.reuse, PT ;  /* 0x000000000900720c */ /* 0x080fe20003fc4070 */
[----:B------:R-:W-:Y:S01]  /*70c0*/  BAR.SYNC.DEFER_BLOCKING 0x0 ;  /* 0x0000000000007b1d */ /* 0x000fe20000010000 */
[----:B------:R-:W-:Y:S01]  /*70d0*/  ISETP.GT.U32.AND.EX P2, PT, R20, RZ, PT, P2 ;  /* 0x000000ff1400720c */ /* 0x000fe20003f44120 */
[----:B------:R-:W-:Y:S01]  /*70e0*/  IMAD.IADD R156, R159, 0x1, R156 ;  /* 0x000000019f9c7824 */ /* 0x000fe200078e029c */
[----:B------:R-:W-:Y:S01]  /*70f0*/  ISETP.GT.U32.AND.EX P3, PT, R184, RZ, PT, P3 ;  /* 0x000000ffb800720c */ /* 0x000fe20003f64130 */
[----:B------:R-:W-:Y:S01]  /*7100*/  IMAD.IADD R182, R197, 0x1, R182 ;  /* 0x00000001c5b67824 */ /* 0x000fe200078e02b6 */
[----:B------:R-:W-:Y:S01]  /*7110*/  SEL R184, RZ, 0x1, !P2 ;  /* 0x00000001ffb87807 */ /* 0x000fe20005000000 */
[----:B------:R-:W-:Y:S01]  /*7120*/  IMAD.IADD R177, R177, 0x1, R178 ;  /* 0x00000001b1b17824 */ /* 0x000fe200078e02b2 */
[-C--:B------:R-:W-:Y:S01]  /*7130*/  ISETP.GT.U32.AND P2, PT, R205, R0.reuse, PT ;  /* 0x00000000cd00720c */ /* 0x080fe20003f44070 */
[----:B------:R-:W1:Y:S01]  /*7140*/  LDTM.x64 R4, tmem[UR11+0x80] ;  /* 0x0000800b000479ee */ /* 0x000e620008340000 */
[----:B------:R-:W-:Y:S01]  /*7150*/  SEL R205, RZ, 0x1fffe, !P3 ;  /* 0x0001fffeffcd7807 */ /* 0x000fe20005800000 */
[----:B------:R-:W-:Y:S01]  /*7160*/  IMAD.IADD R160, R160, 0x1, R161 ;  /* 0x00000001a0a07824 */ /* 0x000fe200078e02a1 */
[-C--:B------:R-:W-:Y:S01]  /*7170*/  ISETP.GT.U32.AND P3, PT, R221, R0.reuse, PT ;  /* 0x00000000dd00720c */ /* 0x080fe20003f64070 */
[----:B------:R-:W-:Y:S01]  /*7180*/  IMAD.IADD R175, R175, 0x1, R176 ;  /* 0x00000001afaf7824 */ /* 0x000fe200078e02b0 */
[----:B------:R-:W-:Y:S01]  /*7190*/  ISETP.GT.U32.AND.EX P1, PT, R225, RZ, PT, P1 ;  /* 0x000000ffe100720c */ /* 0x000fe20003f24110 */
[----:B------:R-:W-:Y:S01]  /*71a0*/  IMAD.IADD R158, R158, 0x1, R203 ;  /* 0x000000019e9e7824 */ /* 0x000fe200078e02cb */
[----:B------:R-:W-:Y:S01]  /*71b0*/  ISETP.GT.U32.AND.EX P3, PT, R170, RZ, PT, P3 ;  /* 0x000000ffaa00720c */ /* 0x000fe20003f64130 */
[----:B------:R-:W-:Y:S01]  /*71c0*/  IMAD.IADD R184, R184, 0x1, R205 ;  /* 0x00000001b8b87824 */ /* 0x000fe200078e02cd */
[----:B------:R-:W-:Y:S01]  /*71d0*/  ISETP.GT.U32.AND.EX P6, PT, R168, RZ, PT, P6 ;  /* 0x000000ffa800720c */ /* 0x000fe20003fc4160 */
[----:B------:R-:W-:Y:S01]  /*71e0*/  IMAD.IADD R172, R173, 0x1, R172 ;  /* 0x00000001adac7824 */ /* 0x000fe200078e02ac */
[----:B------:R-:W-:Y:S01]  /*71f0*/  SEL R170, RZ, 0x4, !P3 ;  /* 0x00000004ffaa7807 */ /* 0x000fe20005800000 */
[----:B------:R-:W-:Y:S01]  /*7200*/  IMAD.U32 R143, R143, -0x80000000, RZ ;  /* 0x800000008f8f7824 */ /* 0x000fe200078e00ff */
[----:B------:R-:W-:-:S02]  /*7210*/  ISETP.GT.U32.AND P3, PT, R171, R0, PT ;  /* 0x00000000ab00720c */ /* 0x000fc40003f64070 */
[----:B------:R-:W-:Y:S01]  /*7220*/  SEL R168, RZ, 0x4, !P1 ;  /* 0x00000004ffa87807 */ /* 0x000fe20004800000 */
[----:B------:R-:W2:Y:S01]  /*7230*/  @!P5 SYNCS.CCTL.IV [UR9+0xe010] ;  /* 0x00e01000ff00d9b1 */ /* 0x000ea20008000009 */
[----:B------:R-:W-:Y:S01]  /*7240*/  ISETP.GT.U32.AND.EX P3, PT, R188, RZ, PT, P3 ;  /* 0x000000ffbc00720c */ /* 0x000fe20003f64130 */
[----:B------:R-:W-:Y:S01]  /*7250*/  NOP ;  /* 0x0000000000007918 */ /* 0x000fe20000000000 */
[-C--:B------:R-:W-:Y:S02]  /*7260*/  ISETP.GT.U32.AND P1, PT, R169, R0.reuse, PT ;  /* 0x00000000a900720c */ /* 0x080fe40003f24070 */
[----:B------:R-:W-:Y:S02]  /*7270*/  ISETP.GT.U32.AND.EX P2, PT, R224, RZ, PT, P2 ;  /* 0x000000ffe000720c */ /* 0x000fe40003f44120 */
[----:B------:R-:W-:Y:S01]  /*7280*/  ISETP.GT.U32.AND.EX P1, PT, R186, RZ, PT, P1 ;  /* 0x000000ffba00720c */ /* 0x000fe20003f24110 */
[----:B-1----:R-:W-:Y:S01]  /*7290*/  FMUL R5, R5, UR31 ;  /* 0x0000001f05057c20 */ /* 0x002fe20008400000 */
[----:B------:R-:W-:Y:S01]  /*72a0*/  FMUL R7, R7, UR31 ;  /* 0x0000001f07077c20 */ /* 0x000fe20008400000 */
[----:B------:R-:W-:Y:S01]  /*72b0*/  FMUL R9, R9, UR31 ;  /* 0x0000001f09097c20 */ /* 0x000fe20008400000 */
[----:B------:R-:W-:Y:S01]  /*72c0*/  SEL R171, RZ, 0x7fff8, !P1 ;  /* 0x0007fff8ffab7807 */ /* 0x000fe20004800000 */
[----:B------:R-:W-:Y:S01]  /*72d0*/  FMUL R14, R14, UR31 ;  /* 0x0000001f0e0e7c20 */ /* 0x000fe20008400000 */
[----:B------:R-:W-:Y:S01]  /*72e0*/  FSEL R5, R5, -INF , !P3 ;  /* 0xff80000005057808 */ /* 0x000fe20005800000 */
[----:B------:R-:W-:Y:S01]  /*72f0*/  FMUL R16, R16, UR31 ;  /* 0x0000001f10107c20 */ /* 0x000fe20008400000 */
[-C--:B------:R-:W-:Y:S01]  /*7300*/  ISETP.GT.U32.AND P3, PT, R211, R0.reuse, PT ;  /* 0x00000000d300720c */ /* 0x080fe20003f64070 */
[----:B------:R-:W-:Y:S01]  /*7310*/  FMUL R6, R6, UR31 ;  /* 0x0000001f06067c20 */ /* 0x000fe20008400000 */
[----:B------:R-:W-:Y:S01]  /*7320*/  SEL R169, RZ, 0x7fff8, !P6 ;  /* 0x0007fff8ffa97807 */ /* 0x000fe20007000000 */
[----:B------:R-:W-:Y:S01]  /*7330*/  FMUL R11, R11, UR31 ;  /* 0x0000001f0b0b7c20 */ /* 0x000fe20008400000 */
[----:B------:R-:W-:Y:S01]  /*7340*/  ISETP.GT.U32.AND.EX P3, PT, R190, RZ, PT, P3 ;  /* 0x000000ffbe00720c */ /* 0x000fe20003f64130 */
[----:B------:R-:W-:Y:S01]  /*7350*/  FMUL R8, R8, UR31 ;  /* 0x0000001f08087c20 */ /* 0x000fe20008400000 */
[-C--:B------:R-:W-:Y:S01]  /*7360*/  ISETP.GT.U32.AND P1, PT, R215, R0.reuse, PT ;  /* 0x00000000d700720c */ /* 0x080fe20003f24070 */
[----:B------:R-:W-:Y:S01]  /*7370*/  FMUL R13, R13, UR31 ;  /* 0x0000001f0d0d7c20 */ /* 0x000fe20008400000 */
[----:B------:R-:W-:Y:S01]  /*7380*/  FSEL R7, R7, -INF , !P3 ;  /* 0xff80000007077808 */ /* 0x000fe20005800000 */
[----:B------:R-:W-:Y:S01]  /*7390*/  FMUL R10, R10, UR31 ;  /* 0x0000001f0a0a7c20 */ /* 0x000fe20008400000 */
[-C--:B------:R-:W-:Y:S01]  /*73a0*/  ISETP.GT.U32.AND P3, PT, R201, R0.reuse, PT ;  /* 0x00000000c900720c */ /* 0x080fe20003f64070 */
[----:B------:R-:W-:Y:S01]  /*73b0*/  FMUL R15, R15, UR31 ;  /* 0x0000001f0f0f7c20 */ /* 0x000fe20008400000 */
[-C--:B------:R-:W-:Y:S01]  /*73c0*/  ISETP.GT.U32.AND P6, PT, R219, R0.reuse, PT ;  /* 0x00000000db00720c */ /* 0x080fe20003fc4070 */
[----:B------:R-:W-:Y:S01]  /*73d0*/  FMUL R12, R12, UR31 ;  /* 0x0000001f0c0c7c20 */ /* 0x000fe20008400000 */
[----:B------:R-:W-:Y:S01]  /*73e0*/  ISETP.GT.U32.AND.EX P3, PT, R214, RZ, PT, P3 ;  /* 0x000000ffd600720c */ /* 0x000fe20003f64130 */
[----:B------:R-:W-:Y:S01]  /*73f0*/  FMUL R18, R18, UR31 ;  /* 0x0000001f12127c20 */ /* 0x000fe20008400000 */
[----:B------:R-:W-:Y:S01]  /*7400*/  SEL R186, RZ, 0x1fffe, !P2 ;  /* 0x0001fffeffba7807 */ /* 0x000fe20005000000 */
        /* <DEDUP_REMOVED lines=9> */
[----:B------:R-:W-:Y:S01]  /*74a0*/  ISETP.GT.U32.AND.EX P1, PT, R200, RZ, PT, P1 ;  /* 0x000000ffc800720c */ /* 0x000fe20003f24110 */
[----:B------:R-:W-:Y:S01]  /*74b0*/  FMUL R22, R22, UR31 ;  /* 0x0000001f16167c20 */ /* 0x000fe20008400000 */
[----:B------:R-:W-:Y:S01]  /*74c0*/  FSEL R14, R14, -INF , !P3 ;  /* 0xff8000000e0e7808 */ /* 0x000fe20005800000 */
[----:B------:R-:W-:Y:S01]  /*74d0*/  FMUL R26, R26, UR31 ;  /* 0x0000001f1a1a7c20 */ /* 0x000fe20008400000 */
[----:B------:R-:W-:Y:S01]  /*74e0*/  ISETP.GT.U32.AND.EX P6, PT, R223, RZ, PT, P6 ;  /* 0x000000ffdf00720c */ /* 0x000fe20003fc4160 */
[----:B------:R-:W-:Y:S01]  /*74f0*/  FMUL R25, R25, UR31 ;  /* 0x0000001f19197c20 */ /* 0x000fe20008400000 */
[-C--:B------:R-:W-:Y:S01]  /*7500*/  ISETP.GT.U32.AND P3, PT, R183, R0.reuse, PT ;  /* 0x00000000b700720c */ /* 0x080fe20003f64070 */
[----:B------:R-:W-:Y:S01]  /*7510*/  FMUL R27, R27, UR31 ;  /* 0x0000001f1b1b7c20 */ /* 0x000fe20008400000 */
[----:B------:R-:W-:Y:S01]  /*7520*/  ISETP.GT.U32.AND.EX P2, PT, R222, RZ, PT, P2 ;  /* 0x000000ffde00720c */ /* 0x000fe20003f44120 */
[----:B------:R-:W-:Y:S01]  /*7530*/  FMUL R28, R28, UR31 ;  /* 0x0000001f1c1c7c20 */ /* 0x000fe20008400000 */
[----:B------:R-:W-:Y:S01]  /*7540*/  SEL R159, RZ, 0x1, !P1 ;  /* 0x00000001ff9f7807 */ /* 0x000fe20004800000 */
[----:B------:R-:W-:Y:S01]  /*7550*/  FMUL R29, R29, UR31 ;  /* 0x0000001f1d1d7c20 */ /* 0x000fe20008400000 */
[----:B------:R-:W-:Y:S01]  /*7560*/  SEL R188, RZ, 0x1, !P6 ;  /* 0x00000001ffbc7807 */ /* 0x000fe20007000000 */
[----:B------:R-:W-:Y:S01]  /*7570*/  FMUL R32, R32, UR31 ;  /* 0x0000001f20207c20 */ /* 0x000fe20008400000 */
[----:B------:R-:W-:Y:S01]  /*7580*/  ISETP.GT.U32.AND.EX P3, PT, R204, RZ, PT, P3 ;  /* 0x000000ffcc00720c */ /* 0x000fe20003f64130 */
[----:B------:R-:W-:Y:S01]  /*7590*/  IMAD.IADD R159, R159, 0x1, R186 ;  /* 0x000000019f9f7824 */ /* 0x000fe200078e02ba */
[-C--:B------:R-:W-:Y:S01]  /*75a0*/  ISETP.GT.U32.AND P6, PT, R207, R0.reuse, PT ;  /* 0x00000000cf00720c */ /* 0x080fe20003fc4070 */
[----:B------:R-:W-:Y:S01]  /*75b0*/  FMUL R4, R4, UR31 ;  /* 0x0000001f04047c20 */ /* 0x000fe20008400000 */
[----:B------:R-:W-:Y:S01]  /*75c0*/  SEL R207, RZ, 0x1fffe, !P2 ;  /* 0x0001fffeffcf7807 */ /* 0x000fe20005000000 */
[----:B------:R-:W-:Y:S01]  /*75d0*/  FMUL R35, R35, UR31 ;  /* 0x0000001f23237c20 */ /* 0x000fe20008400000 */
[----:B------:R-:W-:Y:S01]  /*75e0*/  ISETP.GT.U32.AND.EX P0, PT, R206, RZ, PT, P0 ;  /* 0x000000ffce00720c */ /* 0x000fe20003f04100 */
[----:B------:R-:W-:Y:S01]  /*75f0*/  FMUL R45, R45, UR31 ;  /* 0x0000001f2d2d7c20 */ /* 0x000fe20008400000 */
[-C--:B------:R-:W-:Y:S01]  /*7600*/  ISETP.GT.U32.AND P2, PT, R213, R0.reuse, PT ;  /* 0x00000000d500720c */ /* 0x080fe20003f44070 */
[----:B------:R-:W-:Y:S01]  /*7610*/  IMAD.IADD R188, R188, 0x1, R207 ;  /* 0x00000001bcbc7824 */ /* 0x000fe200078e02cf */
[----:B------:R-:W-:Y:S01]  /*7620*/  FSEL R16, R16, -INF , !P3 ;  /* 0xff80000010107808 */ /* 0x000fe20005800000 */
[----:B------:R-:W-:Y:S01]  /*7630*/  FMUL R46, R46, UR31 ;  /* 0x0000001f2e2e7c20 */ /* 0x000fe20008400000 */
[----:B------:R-:W-:Y:S01]  /*7640*/  ISETP.GT.U32.AND P3, PT, R179, R0, PT ;  /* 0x00000000b300720c */ /* 0x000fe20003f64070 */
[----:B------:R-:W-:Y:S01]  /*7650*/  FMUL R47, R47, UR31 ;  /* 0x0000001f2f2f7c20 */ /* 0x000fe20008400000 */
[----:B------:R-:W-:Y:S01]  /*7660*/  SEL R179, RZ, 0x1, !P0 ;  /* 0x00000001ffb37807 */ /* 0x000fe20004000000 */
[----:B------:R-:W-:Y:S01]  /*7670*/  FMUL R49, R49, UR31 ;  /* 0x0000001f31317c20 */ /* 0x000fe20008400000 */
[----:B------:R-:W-:-:S02]  /*7680*/  ISETP.GT.U32.AND.EX P2, PT, R192, RZ, PT, P2 ;  /* 0x000000ffc000720c */ /* 0x000fc40003f44120 */
[----:B------:R-:W-:Y:S02]  /*7690*/  LOP3.LUT R182, R182, 0x3, RZ, 0xc0, !PT ;  /* 0x00000003b6b67812 */ /* 0x000fe400078ec0ff */
[----:B------:R-:W-:Y:S02]  /*76a0*/  LOP3.LUT R159, R159, 0x3, RZ, 0xc0, !PT ;  /* 0x000000039f9f7812 */ /* 0x000fe400078ec0ff */
[----:B------:R-:W-:Y:S02]  /*76b0*/  IADD3 R174, PT, PT, R179, R174, RZ ;  /* 0x000000aeb3ae7210 */ /* 0x000fe40007ffe0ff */
[----:B------:R-:W-:Y:S02]  /*76c0*/  LOP3.LUT R177, R177, 0x3, RZ, 0xc0, !PT ;  /* 0x00000003b1b17812 */ /* 0x000fe400078ec0ff */
[----:B------:R-:W-:Y:S02]  /*76d0*/  FSEL R6, R6, -INF , !P2 ;  /* 0xff80000006067808 */ /* 0x000fe40005000000 */
[----:B------:R-:W-:-:S02]  /*76e0*/  LOP3.LUT R160, R160, 0x3, RZ, 0xc0, !PT ;  /* 0x00000003a0a07812 */ /* 0x000fc400078ec0ff */
[----:B------:R-:W-:Y:S02]  /*76f0*/  IADD3 R163, PT, PT, R182, R164, R163 ;  /* 0x000000a4b6a37210 */ /* 0x000fe40007ffe0a3 */
[----:B------:R-:W-:Y:S02]  /*7700*/  ISETP.GT.U32.AND P2, PT, R209, R0, PT ;  /* 0x00000000d100720c */ /* 0x000fe40003f44070 */
[----:B------:R-:W-:Y:S01]  /*7710*/  LOP3.LUT R188, R188, 0x3, RZ, 0xc0, !PT ;  /* 0x00000003bcbc7812 */ /* 0x000fe200078ec0ff */
[----:B------:R-:W-:Y:S01]  /*7720*/  IMAD.SHL.U32 R163, R163, 0x100, RZ ;  /* 0x00000100a3a37824 */ /* 0x000fe200078e00ff */
[----:B------:R-:W-:Y:S02]  /*7730*/  IADD3 R159, PT, PT, R159, R169, R168 ;  /* 0x000000a99f9f7210 */ /* 0x000fe40007ffe0a8 */
[----:B------:R-:W-:Y:S02]  /*7740*/  LOP3.LUT R175, R175, 0x3, RZ, 0xc0, !PT ;  /* 0x00000003afaf7812 */ /* 0x000fe400078ec0ff */
[----:B------:R-:W-:Y:S01]  /*7750*/  IADD3 R154, PT, PT, R177, R157, R154 ;  /* 0x0000009db19a7210 */ /* 0x000fe20007ffe09a */
[----:B------:R-:W-:Y:S01]  /*7760*/  FMUL R157, R17, UR31 ;  /* 0x0000001f119d7c20 */ /* 0x000fe20008400000 */
[----:B------:R-:W-:-:S02]  /*7770*/  LOP3.LUT R174, R174, 0x3, RZ, 0xc0, !PT ;  /* 0x00000003aeae7812 */ /* 0x000fc400078ec0ff */
[----:B------:R-:W-:Y:S02]  /*7780*/  IADD3 R180, PT, PT, R199, R180, RZ ;  /* 0x000000b4c7b47210 */ /* 0x000fe40007ffe0ff */
[----:B------:R-:W-:Y:S02]  /*7790*/  LOP3.LUT R156, R156, 0x3, RZ, 0xc0, !PT ;  /* 0x000000039c9c7812 */ /* 0x000fe400078ec0ff */
[----:B------:R-:W-:Y:S02]  /*77a0*/  IADD3 R145, PT, PT, R160, R150, R145 ;  /* 0x00000096a0917210 */ /* 0x000fe40007ffe091 */
[----:B------:R-:W-:Y:S02]  /*77b0*/  LOP3.LUT R158, R158, 0x3, RZ, 0xc0, !PT ;  /* 0x000000039e9e7812 */ /* 0x000fe400078ec0ff */
[----:B------:R-:W-:Y:S02]  /*77c0*/  ISETP.GT.U32.AND.EX P2, PT, R218, RZ, PT, P2 ;  /* 0x000000ffda00720c */ /* 0x000fe40003f44120 */
[----:B------:R-:W-:-:S02]  /*77d0*/  LOP3.LUT R184, R184, 0x3, RZ, 0xc0, !PT ;  /* 0x00000003b8b87812 */ /* 0x000fc400078ec0ff */
[----:B------:R-:W-:Y:S02]  /*77e0*/  IADD3 R170, PT, PT, R188, R171, R170 ;  /* 0x000000abbcaa7210 */ /* 0x000fe40007ffe0aa */
[----:B------:R-:W-:Y:S02]  /*77f0*/  LOP3.LUT R159, R159, 0xf, RZ, 0xc0, !PT ;  /* 0x0000000f9f9f7812 */ /* 0x000fe400078ec0ff */
[----:B------:R-:W-:Y:S01]  /*7800*/  IADD3 R155, PT, PT, R175, R155, R142 ;  /* 0x0000009baf9b7210 */ /* 0x000fe20007ffe08e */
[----:B------:R-:W-:Y:S01]  /*7810*/  IMAD.SHL.U32 R142, R154, 0x100, RZ ;  /* 0x000001009a8e7824 */ /* 0x000fe200078e00ff */
[----:B------:R-:W-:Y:S02]  /*7820*/  LOP3.LUT R172, R172, 0x3, RZ, 0xc0, !PT ;  /* 0x00000003acac7812 */ /* 0x000fe400078ec0ff */
[----:B------:R-:W-:Y:S02]  /*7830*/  IADD3 R149, PT, PT, R174, R152, R149 ;  /* 0x00000098ae957210 */ /* 0x000fe40007ffe095 */
[----:B------:R-:W-:Y:S01]  /*7840*/  IADD3 R151, PT, PT, R156, R151, R144 ;  /* 0x000000979c977210 */ /* 0x000fe20007ffe090 */
[----:B------:R-:W-:Y:S01]  /*7850*/  IMAD.SHL.U32 R144, R145, 0x100, RZ ;  /* 0x0000010091907824 */ /* 0x000fe200078e00ff */
[----:B------:R-:W-:-:S02]  /*7860*/  LOP3.LUT R180, R180, 0x3, RZ, 0xc0, !PT ;  /* 0x00000003b4b47812 */ /* 0x000fc400078ec0ff */
[----:B------:R-:W-:Y:S02]  /*7870*/  IADD3 R147, PT, PT, R158, R148, R147 ;  /* 0x000000949e937210 */ /* 0x000fe40007ffe093 */
[----:B------:R-:W-:Y:S02]  /*7880*/  FSEL R11, R11, -INF , !P2 ;  /* 0xff8000000b0b7808 */ /* 0x000fe40005000000 */
[----:B------:R-:W-:Y:S02]  /*7890*/  ISETP.GT.U32.AND P2, PT, R189, R0, PT ;  /* 0x00000000bd00720c */ /* 0x000fe40003f44070 */
[----:B------:R-:W-:Y:S02]  /*78a0*/  IADD3 R166, PT, PT, R184, R167, R166 ;  /* 0x000000a7b8a67210 */ /* 0x000fe40007ffe0a6 */
[----:B------:R-:W-:Y:S02]  /*78b0*/  LOP3.LUT R145, R163, 0xf00, RZ, 0xe2, !PT ;  /* 0x00000f00a3917812 */ /* 0x000fe400078ee2ff */
[----:B------:R-:W-:-:S02]  /*78c0*/  LEA R159, R170, R159, 0x4 ;  /* 0x0000009faa9f7211 */ /* 0x000fc400078e20ff */
[----:B------:R-:W-:Y:S01]  /*78d0*/  ISETP.GT.U32.AND.EX P6, PT, R220, RZ, PT, P6 ;  /* 0x000000ffdc00720c */ /* 0x000fe20003fc4160 */
[----:B------:R-:W-:Y:S01]  /*78e0*/  IMAD R166, R166, 0x1000, R145 ;  /* 0x00001000a6a67824 */ /* 0x000fe200078e0291 */
[----:B------:R-:W-:Y:S02]  /*78f0*/  IADD3 R146, PT, PT, R172, R153, R146 ;  /* 0x00000099ac927210 */ /* 0x000fe40007ffe092 */
[----:B------:R-:W-:Y:S02]  /*7900*/  LOP3.LUT R149, R149, 0xf, RZ, 0xc0, !PT ;  /* 0x0000000f95957812 */ /* 0x000fe400078ec0ff */
[----:B------:R-:W-:Y:S02]  /*7910*/  IADD3 R162, PT, PT, R180, R165, R162 ;  /* 0x000000a5b4a27210 */ /* 0x000fe40007ffe0a2 */
[----:B------:R-:W-:Y:S02]  /*7920*/  LOP3.LUT R147, R147, 0xf, RZ, 0xc0, !PT ;  /* 0x0000000f93937812 */ /* 0x000fe400078ec0ff */
[----:B------:R-:W-:-:S02]  /*7930*/  LOP3.LUT R142, R142, 0xf00, RZ, 0xe2, !PT ;  /* 0x00000f008e8e7812 */ /* 0x000fc400078ee2ff */
[----:B------:R-:W-:Y:S01]  /*7940*/  ISETP.GT.U32.AND.EX P2, PT, R210, RZ, PT, P2 ;  /* 0x000000ffd200720c */ /* 0x000fe20003f44120 */
[----:B------:R-:W-:Y:S01]  /*7950*/  IMAD R147, R162, 0x10, R147 ;  /* 0x00000010a2937824 */ /* 0x000fe200078e0293 */
[----:B------:R-:W-:Y:S01]  /*7960*/  LOP3.LUT R159, R159, 0xff, RZ, 0xc0, !PT ;  /* 0x000000ff9f9f7812 */ /* 0x000fe200078ec0ff */
[----:B------:R-:W-:Y:S01]  /*7970*/  IMAD R142, R155, 0x1000, R142 ;  /* 0x000010009b8e7824 */ /* 0x000fe200078e028e */
[----:B------:R-:W-:Y:S02]  /*7980*/  FSEL R8, R8, -INF , !P6 ;  /* 0xff80000008087808 */ /* 0x000fe40007000000 */
[----:B------:R-:W-:Y:S01]  /*7990*/  LEA R146, R146, R149, 0x4 ;  /* 0x0000009592927211 */ /* 0x000fe200078e20ff */
[----:B------:R-:W-:Y:S01]  /*79a0*/  IMAD.IADD R159, R166, 0x1, R159 ;  /* 0x00000001a69f7824 */ /* 0x000fe200078e029f */
[----:B------:R-:W-:Y:S02]  /*79b0*/  ISETP.GT.U32.AND P6, PT, R195, R0, PT ;  /* 0x00000000c300720c */ /* 0x000fe40003fc4070 */
[----:B------:R-:W-:-:S02]  /*79c0*/  FSEL R13, R13, -INF , !P2 ;  /* 0xff8000000d0d7808 */ /* 0x000fc40005000000 */
[----:B------:R-:W-:Y:S02]  /*79d0*/  LOP3.LUT R144, R144, 0xf00, RZ, 0xe2, !PT ;  /* 0x00000f0090907812 */ /* 0x000fe400078ee2ff */
[----:B------:R-:W-:Y:S02]  /*79e0*/  ISETP.GT.U32.AND P2, PT, R185, R0, PT ;  /* 0x00000000b900720c */ /* 0x000fe40003f44070 */
[----:B------:R-:W-:Y:S01]  /*79f0*/  LOP3.LUT R145, R146, 0xff, RZ, 0xc0, !PT ;  /* 0x000000ff92917812 */ /* 0x000fe200078ec0ff */
[----:B------:R-:W-:Y:S01]  /*7a00*/  IMAD R144, R151, 0x1000, R144 ;  /* 0x0000100097907824 */ /* 0x000fe200078e0290 */
[----:B------:R-:W-:Y:S02]  /*7a10*/  ISETP.GT.U32.AND.EX P6, PT, R216, RZ, PT, P6 ;  /* 0x000000ffd800720c */ /* 0x000fe40003fc4160 */
[----:B------:R-:W-:Y:S02]  /*7a20*/  LOP3.LUT R147, R147, 0xff, RZ, 0xc0, !PT ;  /* 0x000000ff93937812 */ /* 0x000fe400078ec0ff */
[----:B------:R-:W-:-:S02]  /*7a30*/  ISETP.GT.U32.AND.EX P2, PT, R202, RZ, PT, P2 ;  /* 0x000000ffca00720c */ /* 0x000fc40003f44120 */
[----:B------:R-:W-:Y:S01]  /*7a40*/  IADD3 R142, PT, PT, R142, R145, RZ ;  /* 0x000000918e8e7210 */ /* 0x000fe20007ffe0ff */
[----:B------:R-:W-:Y:S01]  /*7a50*/  IMAD.IADD R147, R144, 0x1, R147 ;  /* 0x0000000190937824 */ /* 0x000fe200078e0293 */
[----:B------:R-:W-:Y:S02]  /*7a60*/  FSEL R10, R10, -INF , !P6 ;  /* 0xff8000000a0a7808 */ /* 0x000fe40007000000 */
[----:B------:R-:W-:Y:S02]  /*7a70*/  LOP3.LUT R145, R159, 0xffff, RZ, 0xc0, !PT ;  /* 0x0000ffff9f917812 */ /* 0x000fe400078ec0ff */
[----:B------:R-:W-:Y:S02]  /*7a80*/  ISETP.GT.U32.AND P6, PT, R191, R0, PT ;  /* 0x00000000bf00720c */ /* 0x000fe40003fc4070 */
[----:B------:R-:W-:Y:S02]  /*7a90*/  FSEL R15, R15, -INF , !P2 ;  /* 0xff8000000f0f7808 */ /* 0x000fe40005000000 */
[----:B------:R-:W-:-:S02]  /*7aa0*/  ISETP.GT.U32.AND.EX P3, PT, R196, RZ, PT, P3 ;  /* 0x000000ffc400720c */ /* 0x000fc40003f64130 */
[----:B------:R-:W-:Y:S02]  /*7ab0*/  ISETP.GT.U32.AND P2, PT, R181, R0, PT ;  /* 0x00000000b500720c */ /* 0x000fe40003f44070 */
[----:B------:R-:W-:Y:S02]  /*7ac0*/  SHF.R.U32.HI R144, RZ, 0x1, R145 ;  /* 0x00000001ff907819 */ /* 0x000fe40000011691 */
[----:B------:R-:W-:Y:S02]  /*7ad0*/  ISETP.GT.U32.AND.EX P6, PT, R208, RZ, PT, P6 ;  /* 0x000000ffd000720c */ /* 0x000fe40003fc4160 */
[----:B------:R-:W-:Y:S02]  /*7ae0*/  FSEL R157, R157, -INF , !P3 ;  /* 0xff8000009d9d7808 */ /* 0x000fe40005800000 */
[----:B------:R-:W-:Y:S02]  /*7af0*/  ISETP.GT.U32.AND.EX P2, PT, R198, RZ, PT, P2 ;  /* 0x000000ffc600720c */ /* 0x000fe40003f44120 */
[----:B------:R-:W-:-:S02]  /*7b00*/  LOP3.LUT P3, RZ, R144, 0x1, RZ, 0xc0, !PT ;  /* 0x0000000190ff7812 */ /* 0x000fc4000786c0ff */
[----:B------:R-:W-:Y:S02]  /*7b10*/  FSEL R12, R12, -INF , !P6 ;  /* 0xff8000000c0c7808 */ /* 0x000fe40007000000 */
[----:B------:R-:W-:Y:S02]  /*7b20*/  SHF.R.U32.HI R144, RZ, 0xf, R145 ;  /* 0x0000000fff907819 */ /* 0x000fe40000011691 */
[----:B------:R-:W-:Y:S02]  /*7b30*/  ISETP.GT.U32.AND P6, PT, R187, R0, PT ;  /* 0x00000000bb00720c */ /* 0x000fe40003fc4070 */
[----:B------:R-:W-:Y:S02]  /*7b40*/  FSEL R152, R18, -INF , !P2 ;  /* 0xff80000012987808 */ /* 0x000fe40005000000 */
[----:B------:R-:W-:Y:S02]  /*7b50*/  LOP3.LUT P2, RZ, R144, 0x1, RZ, 0xc0, !PT ;  /* 0x0000000190ff7812 */ /* 0x000fe4000784c0ff */
[----:B------:R-:W-:-:S02]  /*7b60*/  ISETP.GT.U32.AND.EX P6, PT, R194, RZ, PT, P6 ;  /* 0x000000ffc200720c */ /* 0x000fc40003fc4160 */
[--C-:B------:R-:W-:Y:S02]  /*7b70*/  SHF.R.U32.HI R18, RZ, 0xe, R145.reuse ;  /* 0x0000000eff127819 */ /* 0x100fe40000011691 */
[----:B------:R-:W-:Y:S01]  /*7b80*/  FSEL R154, R20, -INF , !P2 ;  /* 0xff800000149a7808 */ /* 0x000fe20005000000 */
[----:B------:R-:W-:Y:S01]  /*7b90*/  FMUL R20, R41, UR31 ;  /* 0x0000001f29147c20 */ /* 0x000fe20008400000 */
[----:B------:R-:W-:Y:S01]  /*7ba0*/  FSEL R159, R19, -INF , !P6 ;  /* 0xff800000139f7808 */ /* 0x000fe20007000000 */
[----:B------:R-:W-:Y:S01]  /*7bb0*/  FMUL R41, R48, UR31 ;  /* 0x0000001f30297c20 */ /* 0x000fe20008400000 */
[----:B------:R-:W-:Y:S02]  /*7bc0*/  LOP3.LUT P2, RZ, R18, 0x1, RZ, 0xc0, !PT ;  /* 0x0000000112ff7812 */ /* 0x000fe4000784c0ff */
[--C-:B------:R-:W-:Y:S02]  /*7bd0*/  SHF.R.U32.HI R19, RZ, 0xc, R145.reuse ;  /* 0x0000000cff137819 */ /* 0x100fe40000011691 */
[----:B------:R-:W-:Y:S01]  /*7be0*/  FSEL R156, R21, -INF , !P2 ;  /* 0xff800000159c7808 */ /* 0x000fe20005000000 */
[----:B------:R-:W-:Y:S01]  /*7bf0*/  FMUL R21, R56, UR31 ;  /* 0x0000001f38157c20 */ /* 0x000fe20008400000 */
[----:B------:R-:W-:Y:S01]  /*7c00*/  LOP3.LUT P2, RZ, R19, 0x1, RZ, 0xc0, !PT ;  /* 0x0000000113ff7812 */ /* 0x000fe2000784c0ff */
[----:B------:R-:W-:Y:S01]  /*7c10*/  FMUL R56, R62, UR31 ;  /* 0x0000001f3e387c20 */ /* 0x000fe20008400000 */
[----:B------:R-:W-:-:S02]  /*7c20*/  SHF.R.U32.HI R19, RZ, 0xb, R145 ;  /* 0x0000000bff137819 */ /* 0x000fc40000011691 */
[----:B------:R-:W-:Y:S02]  /*7c30*/  PRMT R17, R142, 0x5410, R147 ;  /* 0x000054108e117816 */ /* 0x000fe40000000093 */
[----:B------:R-:W-:Y:S01]  /*7c40*/  FSEL R150, R23, -INF , !P2 ;  /* 0xff80000017967808 */ /* 0x000fe20005000000 */
[----:B------:R-:W-:Y:S01]  /*7c50*/  FMUL R23, R58, UR31 ;  /* 0x0000001f3a177c20 */ /* 0x000fe20008400000 */
[--C-:B------:R-:W-:Y:S02]  /*7c60*/  SHF.R.U32.HI R142, RZ, 0xd, R145.reuse ;  /* 0x0000000dff8e7819 */ /* 0x100fe40000011691 */
[----:B------:R-:W-:Y:S02]  /*7c70*/  LOP3.LUT P2, RZ, R19, 0x1, RZ, 0xc0, !PT ;  /* 0x0000000113ff7812 */ /* 0x000fe4000784c0ff */
[----:B------:R-:W-:Y:S02]  /*7c80*/  SHF.R.U32.HI R19, RZ, 0x9, R145 ;  /* 0x00000009ff137819 */ /* 0x000fe40000011691 */
[----:B------:R-:W-:-:S02]  /*7c90*/  LOP3.LUT P6, RZ, R142, 0x1, RZ, 0xc0, !PT ;  /* 0x000000018eff7812 */ /* 0x000fc400078cc0ff */
[----:B------:R-:W-:Y:S01]  /*7ca0*/  FSEL R155, R24, -INF , !P2 ;  /* 0xff800000189b7808 */ /* 0x000fe20005000000 */
[----:B------:R-:W-:Y:S01]  /*7cb0*/  FMUL R24, R31, UR31 ;  /* 0x0000001f1f187c20 */ /* 0x000fe20008400000 */
[--C-:B------:R-:W-:Y:S01]  /*7cc0*/  SHF.R.U32.HI R18, RZ, 0xa, R145.reuse ;  /* 0x0000000aff127819 */ /* 0x100fe20000011691 */
[----:B------:R-:W-:Y:S01]  /*7cd0*/  FMUL R31, R34, UR31 ;  /* 0x0000001f221f7c20 */ /* 0x000fe20008400000 */
[----:B------:R-:W-:Y:S01]  /*7ce0*/  LOP3.LUT P2, RZ, R19, 0x1, RZ, 0xc0, !PT ;  /* 0x0000000113ff7812 */ /* 0x000fe2000784c0ff */
[----:B------:R-:W-:Y:S01]  /*7cf0*/  FMUL R34, R43, UR31 ;  /* 0x0000001f2b227c20 */ /* 0x000fe20008400000 */
[--C-:B------:R-:W-:Y:S01]  /*7d00*/  SHF.R.U32.HI R19, RZ, 0x8, R145.reuse ;  /* 0x00000008ff137819 */ /* 0x100fe20000011691 */
[----:B------:R-:W-:Y:S01]  /*7d10*/  FMUL R43, R50, UR31 ;  /* 0x0000001f322b7c20 */ /* 0x000fe20008400000 */
[----:B------:R-:W-:Y:S01]  /*7d20*/  FSEL R161, R22, -INF , !P6 ;  /* 0xff80000016a17808 */ /* 0x000fe20007000000 */
[----:B------:R-:W-:Y:S01]  /*7d30*/  FMUL R22, R37, UR31 ;  /* 0x0000001f25167c20 */ /* 0x000fe20008400000 */
[----:B------:R-:W-:Y:S01]  /*7d40*/  LOP3.LUT P6, RZ, R18, 0x1, RZ, 0xc0, !PT ;  /* 0x0000000112ff7812 */ /* 0x000fe200078cc0ff */
[----:B------:R-:W-:Y:S01]  /*7d50*/  FMUL R37, R44, UR31 ;  /* 0x0000001f2c257c20 */ /* 0x000fe20008400000 */
        /* <DEDUP_REMOVED lines=18> */
[----:B------:R-:W-:-:S02]  /*7e80*/  SHF.R.U32.HI R19, RZ, 0x5, R145 ;  /* 0x00000005ff137819 */ /* 0x000fc40000011691 */
[----:B------:R-:W-:Y:S01]  /*7e90*/  FSEL R151, R28, -INF , !P6 ;  /* 0xff8000001c977808 */ /* 0x000fe20007000000 */
[----:B------:R-:W-:Y:S01]  /*7ea0*/  FMUL R28, R33, UR31 ;  /* 0x0000001f211c7c20 */ /* 0x000fe20008400000 */
[----:B------:R-:W-:Y:S01]  /*7eb0*/  LOP3.LUT P6, RZ, R18, 0x1, RZ, 0xc0, !PT ;  /* 0x0000000112ff7812 */ /* 0x000fe200078cc0ff */
[----:B------:R-:W-:Y:S01]  /*7ec0*/  FMUL R33, R38, UR31 ;  /* 0x0000001f26217c20 */ /* 0x000fe20008400000 */
[----:B------:R-:W-:Y:S01]  /*7ed0*/  FSEL R149, R29, -INF , !P2 ;  /* 0xff8000001d957808 */ /* 0x000fe20005000000 */
[----:B------:R-:W-:Y:S01]  /*7ee0*/  FMUL R29, R64, UR31 ;  /* 0x0000001f401d7c20 */ /* 0x000fe20008400000 */
[----:B------:R-:W-:Y:S02]  /*7ef0*/  LOP3.LUT P2, RZ, R19, 0x1, RZ, 0xc0, !PT ;  /* 0x0000000113ff7812 */ /* 0x000fe4000784c0ff */
[--C-:B------:R-:W-:Y:S02]  /*7f00*/  SHF.R.U32.HI R18, RZ, 0x2, R145.reuse ;  /* 0x00000002ff127819 */ /* 0x100fe40000011691 */
[----:B------:R-:W-:-:S02]  /*7f10*/  SHF.R.U32.HI R145, RZ, 0x3, R145 ;  /* 0x00000003ff917819 */ /* 0x000fc40000011691 */
[----:B------:R-:W-:Y:S02]  /*7f20*/  FSEL R26, R26, -INF , !P2 ;  /* 0xff8000001a1a7808 */ /* 0x000fe40005000000 */
[----:B------:R-:W-:Y:S02]  /*7f30*/  LOP3.LUT P2, RZ, R145, 0x1, RZ, 0xc0, !PT ;  /* 0x0000000191ff7812 */ /* 0x000fe4000784c0ff */
[----:B------:R-:W-:Y:S02]  /*7f40*/  SHF.R.U64 R19, R17, 0x1f, RZ ;  /* 0x0000001f11137819 */ /* 0x000fe400000012ff */
[----:B------:R-:W-:Y:S02]  /*7f50*/  FSEL R24, R24, -INF , !P6 ;  /* 0xff80000018187808 */ /* 0x000fe40007000000 */
[----:B------:R-:W-:Y:S01]  /*7f60*/  FSEL R145, R32, -INF , !P2 ;  /* 0xff80000020917808 */ /* 0x000fe20005000000 */
[----:B------:R-:W-:Y:S01]  /*7f70*/  FMUL R32, R39, UR31 ;  /* 0x0000001f27207c20 */ /* 0x000fe20008400000 */
[----:B------:R-:W-:Y:S01]  /*7f80*/  LOP3.LUT P6, RZ, R18, 0x1, RZ, 0xc0, !PT ;  /* 0x0000000112ff7812 */ /* 0x000fe200078cc0ff */
[----:B------:R-:W-:Y:S01]  /*7f90*/  FMUL R39, R40, UR31 ;  /* 0x0000001f28277c20 */ /* 0x000fe20008400000 */
[----:B------:R-:W-:-:S02]  /*7fa0*/  LOP3.LUT P2, RZ, R19, 0x1, RZ, 0xc0, !PT ;  /* 0x0000000113ff7812 */ /* 0x000fc4000784c0ff */
[C---:B------:R-:W-:Y:S02]  /*7fb0*/  SHF.R.U64 R18, R17.reuse, 0x1e, RZ ;  /* 0x0000001e11127819 */ /* 0x040fe400000012ff */
[----:B------:R-:W-:Y:S02]  /*7fc0*/  SHF.R.U64 R19, R17, 0x1d, RZ ;  /* 0x0000001d11137819 */ /* 0x000fe400000012ff */
[----:B------:R-:W-:Y:S02]  /*7fd0*/  FSEL R28, R28, -INF , !P6 ;  /* 0xff8000001c1c7808 */ /* 0x000fe40007000000 */
[----:B------:R-:W-:Y:S02]  /*7fe0*/  FSEL R31, R31, -INF , !P3 ;  /* 0xff8000001f1f7808 */ /* 0x000fe40005800000 */
[----:B------:R-:W-:Y:S02]  /*7ff0*/  LOP3.LUT P6, RZ, R18, 0x1, RZ, 0xc0, !PT ;  /* 0x0000000112ff7812 */ /* 0x000fe400078cc0ff */
[----:B------:R-:W-:-:S02]  /*8000*/  LOP3.LUT P3, RZ, R19, 0x1, RZ, 0xc0, !PT ;  /* 0x0000000113ff7812 */ /* 0x000fc4000786c0ff */
[----:B------:R-:W-:Y:S02]  /*8010*/  SHF.R.U64 R19, R17, 0x1a, RZ ;  /* 0x0000001a11137819 */ /* 0x000fe400000012ff */
[----:B------:R-:W-:Y:S02]  /*8020*/  FSEL R22, R22, -INF , !P6 ;  /* 0xff80000016167808 */ /* 0x000fe40007000000 */
[----:B------:R-:W-:Y:S02]  /*8030*/  LOP3.LUT P6, RZ, R19, 0x1, RZ, 0xc0, !PT ;  /* 0x0000000113ff7812 */ /* 0x000fe400078cc0ff */
[----:B------:R-:W-:Y:S02]  /*8040*/  SHF.R.U64 R18, R17, 0x1c, RZ ;  /* 0x0000001c11127819 */ /* 0x000fe400000012ff */
[----:B------:R-:W-:Y:S02]  /*8050*/  FSEL R20, R20, -INF , !P6 ;  /* 0xff80000014147808 */ /* 0x000fe40007000000 */
[----:B------:R-:W-:-:S02]  /*8060*/  ISETP.GT.U32.AND P6, PT, R88, R0, PT ;  /* 0x000000005800720c */ /* 0x000fc40003fc4070 */
[----:B------:R-:W-:Y:S01]  /*8070*/  FSEL R147, R35, -INF , !P1 ;  /* 0xff80000023937808 */ /* 0x000fe20004800000 */
[----:B------:R-:W-:Y:S01]  /*8080*/  FMUL R35, R42, UR31 ;  /* 0x0000001f2a237c20 */ /* 0x000fe20008400000 */
[----:B------:R-:W-:Y:S02]  /*8090*/  ISETP.GT.U32.AND.EX P6, PT, R89, RZ, PT, P6 ;  /* 0x000000ff5900720c */ /* 0x000fe40003fc4160 */
[----:B------:R-:W-:Y:S02]  /*80a0*/  LOP3.LUT P1, RZ, R18, 0x1, RZ, 0xc0, !PT ;  /* 0x0000000112ff7812 */ /* 0x000fe4000782c0ff */
[----:B------:R-:W-:Y:S02]  /*80b0*/  FSEL R163, R4, -INF , !P6 ;  /* 0xff80000004a37808 */ /* 0x000fe40007000000 */
[----:B------:R-:W-:Y:S02]  /*80c0*/  SHF.R.U64 R18, R17, 0x1b, RZ ;  /* 0x0000001b11127819 */ /* 0x000fe400000012ff */
[----:B------:R-:W-:-:S02]  /*80d0*/  FMNMX3 R4, R163, R5, R6, !PT ;  /* 0x00000005a3047276 */ /* 0x000fc40007800006 */
[----:B------:R-:W-:Y:S02]  /*80e0*/  FSEL R30, R30, -INF , !P2 ;  /* 0xff8000001e1e7808 */ /* 0x000fe40005000000 */
[----:B------:R-:W-:Y:S02]  /*80f0*/  FMNMX3 R4, R4, R7, R8, !PT ;  /* 0x0000000704047276 */ /* 0x000fe40007800008 */
[----:B------:R-:W-:Y:S02]  /*8100*/  LOP3.LUT P2, RZ, R18, 0x1, RZ, 0xc0, !PT ;  /* 0x0000000112ff7812 */ /* 0x000fe4000784c0ff */
[----:B------:R-:W-:Y:S02]  /*8110*/  FMNMX3 R4, R4, R9, R10, !PT ;  /* 0x0000000904047276 */ /* 0x000fe4000780000a */
        /* <DEDUP_REMOVED lines=10> */
[----:B------:R-:W-:Y:S02]  /*81c0*/  SHF.R.U64 R19, R17, 0x18, RZ ;  /* 0x0000001811137819 */ /* 0x000fe400000012ff */
[----:B------:R-:W-:Y:S02]  /*81d0*/  FMNMX3 R4, R4, R156, R161, !PT ;  /* 0x0000009c04047276 */ /* 0x000fe400078000a1 */
[----:B------:R-:W-:Y:S02]  /*81e0*/  LOP3.LUT P2, RZ, R18, 0x1, RZ, 0xc0, !PT ;  /* 0x0000000112ff7812 */ /* 0x000fe4000784c0ff */
[----:B------:R-:W-:-:S02]  /*81f0*/  FMNMX3 R4, R4, R150, R155, !PT ;  /* 0x0000009604047276 */ /* 0x000fc4000780009b */
[----:B------:R-:W-:Y:S02]  /*8200*/  SHF.R.U64 R18, R17, 0x15, RZ ;  /* 0x0000001511127819 */ /* 0x000fe400000012ff */
[----:B------:R-:W-:Y:S02]  /*8210*/  FMNMX3 R4, R4, R148, R153, !PT ;  /* 0x0000009404047276 */ /* 0x000fe40007800099 */
[----:B------:R-:W-:Y:S02]  /*8220*/  FSEL R32, R32, -INF , !P1 ;  /* 0xff80000020207808 */ /* 0x000fe40004800000 */
[----:B------:R-:W-:Y:S02]  /*8230*/  FMNMX3 R4, R4, R144, R151, !PT ;  /* 0x0000009004047276 */ /* 0x000fe40007800097 */
[----:B------:R-:W-:Y:S02]  /*8240*/  LOP3.LUT P1, RZ, R19, 0x1, RZ, 0xc0, !PT ;  /* 0x0000000113ff7812 */ /* 0x000fe4000782c0ff */
[----:B------:R-:W-:-:S02]  /*8250*/  FMNMX3 R4, R4, R149, R26, !PT ;  /* 0x0000009504047276 */ /* 0x000fc4000780001a */
[C---:B------:R-:W-:Y:S02]  /*8260*/  SHF.R.U64 R19, R17.reuse, 0x16, RZ ;  /* 0x0000001611137819 */ /* 0x040fe400000012ff */
[----:B------:R-:W-:Y:S02]  /*8270*/  LOP3.LUT P6, RZ, R18, 0x1, RZ, 0xc0, !PT ;  /* 0x0000000112ff7812 */ /* 0x000fe400078cc0ff */
[----:B------:R-:W-:Y:S02]  /*8280*/  SHF.R.U64 R18, R17, 0x13, RZ ;  /* 0x0000001311127819 */ /* 0x000fe400000012ff */
[----:B------:R-:W-:Y:S02]  /*8290*/  FMNMX3 R4, R4, R24, R145, !PT ;  /* 0x0000001804047276 */ /* 0x000fe40007800091 */
[----:B------:R-:W-:Y:S02]  /*82a0*/  FSEL R35, R35, -INF , !P3 ;  /* 0xff80000023237808 */ /* 0x000fe40005800000 */
[----:B------:R-:W-:-:S02]  /*82b0*/  LOP3.LUT P3, RZ, R19, 0x1, RZ, 0xc0, !PT ;  /* 0x0000000113ff7812 */ /* 0x000fc4000786c0ff */
[----:B------:R-:W-:Y:S02]  /*82c0*/  FSEL R37, R37, -INF , !P2 ;  /* 0xff80000025257808 */ /* 0x000fe40005000000 */
[----:B------:R-:W-:Y:S02]  /*82d0*/  LOP3.LUT P2, RZ, R18, 0x1, RZ, 0xc0, !PT ;  /* 0x0000000112ff7812 */ /* 0x000fe4000784c0ff */
[----:B------:R-:W-:Y:S02]  /*82e0*/  FMNMX3 R4, R4, R28, R31, !PT ;  /* 0x0000001c04047276 */ /* 0x000fe4000780001f */
[C---:B------:R-:W-:Y:S02]  /*82f0*/  SHF.R.U64 R19, R17.reuse, 0x14, RZ ;  /* 0x0000001411137819 */ /* 0x040fe400000012ff */
[----:B------:R-:W-:Y:S02]  /*8300*/  SHF.R.U64 R18, R17, 0x11, RZ ;  /* 0x0000001111127819 */ /* 0x000fe400000012ff */
[----:B------:R-:W-:-:S02]  /*8310*/  FSEL R146, R45, -INF , !P3 ;  /* 0xff8000002d927808 */ /* 0x000fc40005800000 */
[----:B------:R-:W-:Y:S02]  /*8320*/  FSEL R34, R34, -INF , !P1 ;  /* 0xff80000022227808 */ /* 0x000fe40004800000 */
[----:B------:R-:W-:Y:S02]  /*8330*/  FSEL R45, R46, -INF , !P6 ;  /* 0xff8000002e2d7808 */ /* 0x000fe40007000000 */
[----:B------:R-:W-:Y:S02]  /*8340*/  FMNMX3 R4, R4, R147, R30, !PT ;  /* 0x0000009304047276 */ /* 0x000fe4000780001e */
[----:B------:R-:W-:Y:S02]  /*8350*/  LOP3.LUT P1, RZ, R19, 0x1, RZ, 0xc0, !PT ;  /* 0x0000000113ff7812 */ /* 0x000fe4000782c0ff */
[----:B------:R-:W-:Y:S02]  /*8360*/  LOP3.LUT P6, RZ, R18, 0x1, RZ, 0xc0, !PT ;  /* 0x0000000112ff7812 */ /* 0x000fe400078cc0ff */
[----:B------:R-:W-:-:S02]  /*8370*/  SHF.R.U64 R19, R17, 0x12, RZ ;  /* 0x0000001211137819 */ /* 0x000fc400000012ff */
[----:B------:R-:W-:Y:S02]  /*8380*/  SHF.R.U64 R18, R17, 0xf, RZ ;  /* 0x0000000f11127819 */ /* 0x000fe400000012ff */
[----:B------:R-:W-:Y:S02]  /*8390*/  FMNMX3 R4, R4, R22, R33, !PT ;  /* 0x0000001604047276 */ /* 0x000fe40007800021 */
[----:B------:R-:W-:Y:S02]  /*83a0*/  FSEL R41, R41, -INF , !P2 ;  /* 0xff80000029297808 */ /* 0x000fe40005000000 */
[----:B------:R-:W-:Y:S02]  /*83b0*/  LOP3.LUT P3, RZ, R19, 0x1, RZ, 0xc0, !PT ;  /* 0x0000000113ff7812 */ /* 0x000fe4000786c0ff */
[----:B------:R-:W-:Y:S02]  /*83c0*/  LOP3.LUT P2, RZ, R18, 0x1, RZ, 0xc0, !PT ;  /* 0x0000000112ff7812 */ /* 0x000fe4000784c0ff */
[----:B------:R-:W-:-:S02]  /*83d0*/  SHF.R.U64 R19, R17, 0x10, RZ ;  /* 0x0000001011137819 */ /* 0x000fc400000012ff */
[----:B------:R-:W-:Y:S02]  /*83e0*/  SHF.R.U64 R18, R17, 0xd, RZ ;  /* 0x0000000d11127819 */ /* 0x000fe400000012ff */
[----:B------:R-:W-:Y:S02]  /*83f0*/  FMNMX3 R4, R4, R32, R39, !PT ;  /* 0x0000002004047276 */ /* 0x000fe40007800027 */
[----:B------:R-:W-:Y:S01]  /*8400*/  FSEL R48, R47, -INF , !P1 ;  /* 0xff8000002f307808 */ /* 0x000fe20004800000 */
[----:B------:R-:W-:Y:S01]  /*8410*/  FMUL R47, R52, UR31 ;  /* 0x0000001f342f7c20 */ /* 0x000fe20008400000 */
[----:B------:R-:W-:Y:S01]  /*8420*/  FSEL R43, R43, -INF , !P6 ;  /* 0xff8000002b2b7808 */ /* 0x000fe20007000000 */
[----:B------:R-:W-:Y:S01]  /*8430*/  FMUL R52, R55, UR31 ;  /* 0x0000001f37347c20 */ /* 0x000fe20008400000 */
[----:B------:R-:W-:Y:S01]  /*8440*/  LOP3.LUT P1, RZ, R19, 0x1, RZ, 0xc0, !PT ;  /* 0x0000000113ff7812 */ /* 0x000fe2000782c0ff */
[----:B------:R-:W-:Y:S01]  /*8450*/  FMUL R55, R61, UR31 ;  /* 0x0000001f3d377c20 */ /* 0x000fe20008400000 */
[----:B------:R-:W-:-:S02]  /*8460*/  LOP3.LUT P6, RZ, R18, 0x1, RZ, 0xc0, !PT ;  /* 0x0000000112ff7812 */ /* 0x000fc400078cc0ff */
[C---:B------:R-:W-:Y:S02]  /*8470*/  SHF.R.U64 R19, R17.reuse, 0xe, RZ ;  /* 0x0000000e11137819 */ /* 0x040fe400000012ff */
[----:B------:R-:W-:Y:S02]  /*8480*/  SHF.R.U64 R18, R17, 0xb, RZ ;  /* 0x0000000b11127819 */ /* 0x000fe400000012ff */
[----:B------:R-:W-:Y:S02]  /*8490*/  FMNMX3 R4, R4, R20, R35, !PT ;  /* 0x0000001404047276 */ /* 0x000fe40007800023 */
[----:B------:R-:W-:Y:S02]  /*84a0*/  FSEL R49, R49, -INF , !P3 ;  /* 0xff80000031317808 */ /* 0x000fe40005800000 */
[----:B------:R-:W-:Y:S02]  /*84b0*/  FSEL R47, R47, -INF , !P2 ;  /* 0xff8000002f2f7808 */ /* 0x000fe40005000000 */
[----:B------:R-:W-:-:S02]  /*84c0*/  LOP3.LUT P3, RZ, R19, 0x1, RZ, 0xc0, !PT ;  /* 0x0000000113ff7812 */ /* 0x000fc4000786c0ff */
[----:B------:R-:W-:Y:S02]  /*84d0*/  LOP3.LUT P2, RZ, R18, 0x1, RZ, 0xc0, !PT ;  /* 0x0000000112ff7812 */ /* 0x000fe4000784c0ff */
[----:B------:R-:W-:Y:S02]  /*84e0*/  FMNMX3 R4, R4, R34, R37, !PT ;  /* 0x0000002204047276 */ /* 0x000fe40007800025 */
[C---:B------:R-:W-:Y:S02]  /*84f0*/  SHF.R.U64 R19, R17.reuse, 0xc, RZ ;  /* 0x0000000c11137819 */ /* 0x040fe400000012ff */
[----:B------:R-:W-:Y:S02]  /*8500*/  SHF.R.U64 R18, R17, 0x9, RZ ;  /* 0x0000000911127819 */ /* 0x000fe400000012ff */
[----:B------:R-:W-:Y:S02]  /*8510*/  FSEL R50, R50, -INF , !P1 ;  /* 0xff80000032327808 */ /* 0x000fe40004800000 */
[----:B------:R-:W-:-:S02]  /*8520*/  FSEL R27, R27, -INF , !P6 ;  /* 0xff8000001b1b7808 */ /* 0x000fc40007000000 */
[----:B------:R-:W-:Y:S02]  /*8530*/  FMNMX3 R4, R4, R146, R45, !PT ;  /* 0x0000009204047276 */ /* 0x000fe4000780002d */
[----:B------:R-:W-:Y:S02]  /*8540*/  LOP3.LUT P1, RZ, R19, 0x1, RZ, 0xc0, !PT ;  /* 0x0000000113ff7812 */ /* 0x000fe4000782c0ff */
[----:B------:R-:W-:Y:S02]  /*8550*/  LOP3.LUT P6, RZ, R18, 0x1, RZ, 0xc0, !PT ;  /* 0x0000000112ff7812 */ /* 0x000fe400078cc0ff */
[C---:B------:R-:W-:Y:S02]  /*8560*/  SHF.R.U64 R19, R17.reuse, 0xa, RZ ;  /* 0x0000000a11137819 */ /* 0x040fe400000012ff */
[----:B------:R-:W-:Y:S02]  /*8570*/  SHF.R.U64 R18, R17, 0x7, RZ ;  /* 0x0000000711127819 */ /* 0x000fe400000012ff */
[----:B------:R-:W-:-:S02]  /*8580*/  FMNMX3 R4, R4, R48, R41, !PT ;  /* 0x0000003004047276 */ /* 0x000fc40007800029 */
[----:B------:R-:W-:Y:S02]  /*8590*/  FSEL R51, R51, -INF , !P3 ;  /* 0xff80000033337808 */ /* 0x000fe40005800000 */
[----:B------:R-:W-:Y:S02]  /*85a0*/  FSEL R21, R21, -INF , !P2 ;  /* 0xff80000015157808 */ /* 0x000fe40005000000 */
[----:B------:R-:W-:Y:S02]  /*85b0*/  LOP3.LUT P3, RZ, R19, 0x1, RZ, 0xc0, !PT ;  /* 0x0000000113ff7812 */ /* 0x000fe4000786c0ff */
[----:B------:R-:W-:Y:S02]  /*85c0*/  LOP3.LUT P2, RZ, R18, 0x1, RZ, 0xc0, !PT ;  /* 0x0000000112ff7812 */ /* 0x000fe4000784c0ff */
[C---:B------:R-:W-:Y:S02]  /*85d0*/  SHF.R.U64 R19, R17.reuse, 0x8, RZ ;  /* 0x0000000811137819 */ /* 0x040fe400000012ff */
[----:B------:R-:W-:-:S02]  /*85e0*/  SHF.R.U64 R18, R17, 0x5, RZ ;  /* 0x0000000511127819 */ /* 0x000fc400000012ff */
[----:B------:R-:W-:Y:S02]  /*85f0*/  FMNMX3 R4, R4, R49, R43, !PT ;  /* 0x0000003104047276 */ /* 0x000fe4000780002b */
[----:B------:R-:W-:Y:S02]  /*8600*/  FSEL R52, R52, -INF , !P1 ;  /* 0xff80000034347808 */ /* 0x000fe40004800000 */
[----:B------:R-:W-:Y:S02]  /*8610*/  FSEL R23, R23, -INF , !P6 ;  /* 0xff80000017177808 */ /* 0x000fe40007000000 */
[----:B------:R-:W-:Y:S02]  /*8620*/  LOP3.LUT P1, RZ, R19, 0x1, RZ, 0xc0, !PT ;  /* 0x0000000113ff7812 */ /* 0x000fe4000782c0ff */
[----:B------:R-:W-:Y:S02]  /*8630*/  LOP3.LUT P6, RZ, R18, 0x1, RZ, 0xc0, !PT ;  /* 0x0000000112ff7812 */ /* 0x000fe400078cc0ff */
[----:B------:R-:W-:-:S02]  /*8640*/  SHF.R.U64 R19, R17, 0x6, RZ ;  /* 0x0000000611137819 */ /* 0x000fc400000012ff */
[----:B------:R-:W-:Y:S02]  /*8650*/  SHF.R.U64 R18, R17, 0x3, RZ ;  /* 0x0000000311127819 */ /* 0x000fe400000012ff */
[----:B------:R-:W-:Y:S02]  /*8660*/  FMNMX3 R4, R4, R50, R47, !PT ;  /* 0x0000003204047276 */ /* 0x000fe4000780002f */
[----:B------:R-:W-:Y:S02]  /*8670*/  FSEL R53, R53, -INF , !P3 ;  /* 0xff80000035357808 */ /* 0x000fe40005800000 */
[----:B------:R-:W-:Y:S02]  /*8680*/  FSEL R25, R25, -INF , !P2 ;  /* 0xff80000019197808 */ /* 0x000fe40005000000 */
[----:B------:R-:W-:Y:S02]  /*8690*/  LOP3.LUT P3, RZ, R19, 0x1, RZ, 0xc0, !PT ;  /* 0x0000000113ff7812 */ /* 0x000fe4000786c0ff */
[----:B------:R-:W-:-:S02]  /*86a0*/  LOP3.LUT P2, RZ, R18, 0x1, RZ, 0xc0, !PT ;  /* 0x0000000112ff7812 */ /* 0x000fc4000784c0ff */
[----:B------:R-:W-:Y:S02]  /*86b0*/  FMNMX3 R4, R4, R51, R27, !PT ;  /* 0x0000003304047276 */ /* 0x000fe4000780001b */
[C---:B------:R-:W-:Y:S02]  /*86c0*/  SHF.R.U64 R19, R17.reuse, 0x4, RZ ;  /* 0x0000000411137819 */ /* 0x040fe400000012ff */
[C---:B------:R-:W-:Y:S02]  /*86d0*/  SHF.R.U64 R18, R17.reuse, 0x2, RZ ;  /* 0x0000000211127819 */ /* 0x040fe400000012ff */
[----:B------:R-:W-:Y:S02]  /*86e0*/  SHF.R.U64 R17, R17, 0x1, RZ ;  /* 0x0000000111117819 */ /* 0x000fe400000012ff */
[----:B------:R-:W-:Y:S02]  /*86f0*/  FMNMX3 R4, R4, R52, R21, !PT ;  /* 0x0000003404047276 */ /* 0x000fe40007800015 */
[----:B------:R-:W-:-:S02]  /*8700*/  FSEL R56, R56, -INF , !P6 ;  /* 0xff80000038387808 */ /* 0x000fc40007000000 */
[----:B------:R-:W-:Y:S01]  /*8710*/  LOP3.LUT P6, RZ, R17, 0x1, RZ, 0xc0, !PT ;  /* 0x0000000111ff7812 */ /* 0x000fe200078cc0ff */
[----:B------:R-:W-:Y:S01]  /*8720*/  FMUL R17, R67, UR31 ;  /* 0x0000001f43117c20 */ /* 0x000fe20008400000 */
[----:B------:R-:W-:Y:S02]  /*8730*/  FSEL R54, R54, -INF , !P1 ;  /* 0xff80000036367808 */ /* 0x000fe40004800000 */
[----:B------:R-:W-:Y:S02]  /*8740*/  FMNMX3 R4, R4, R53, R23, !PT ;  /* 0x0000003504047276 */ /* 0x000fe40007800017 */
[----:B------:R-:W-:Y:S01]  /*8750*/  LOP3.LUT P1, RZ, R19, 0x1, RZ, 0xc0, !PT ;  /* 0x0000000113ff7812 */ /* 0x000fe2000782c0ff */
[----:B------:R-:W-:Y:S01]  /*8760*/  FMUL R19, R66, UR31 ;  /* 0x0000001f42137c20 */ /* 0x000fe20008400000 */
[----:B------:R-:W-:Y:S02]  /*8770*/  FSEL R55, R55, -INF , !P3 ;  /* 0xff80000037377808 */ /* 0x000fe40005800000 */
[----:B------:R-:W-:-:S02]  /*8780*/  FMNMX3 R4, R4, R54, R25, !PT ;  /* 0x0000003604047276 */ /* 0x000fc40007800019 */
[----:B------:R-:W-:Y:S01]  /*8790*/  FSEL R17, R17, -INF , !P0 ;  /* 0xff80000011117808 */ /* 0x000fe20004000000 */
[----:B--2---:R-:W1:Y:S01]  /*87a0*/  SYNCS.PHASECHK.TRANS64.TRYWAIT P0, [UR30], R143 ;  /* 0x0000008fff0075a7 */ /* 0x004e62000800111e */
[----:B------:R-:W-:Y:S01]  /*87b0*/  LOP3.LUT P3, RZ, R18, 0x1, RZ, 0xc0, !PT ;  /* 0x0000000112ff7812 */ /* 0x000fe2000786c0ff */
[----:B------:R-:W-:Y:S01]  /*87c0*/  FMUL R18, R65, UR31 ;  /* 0x0000001f41127c20 */ /* 0x000fe20008400000 */
[----:B------:R-:W-:Y:S02]  /*87d0*/  FSEL R57, R57, -INF , !P1 ;  /* 0xff80000039397808 */ /* 0x000fe40004800000 */
[----:B------:R-:W-:Y:S02]  /*87e0*/  FSEL R29, R29, -INF , !P2 ;  /* 0xff8000001d1d7808 */ /* 0x000fe40005000000 */
[----:B------:R-:W-:Y:S02]  /*87f0*/  FMNMX3 R4, R4, R55, R56, !PT ;  /* 0x0000003704047276 */ /* 0x000fe40007800038 */
[----:B------:R-:W-:-:S02]  /*8800*/  FSEL R18, R18, -INF , !P3 ;  /* 0xff80000012127808 */ /* 0x000fc40005800000 */
[----:B------:R-:W-:Y:S02]  /*8810*/  FSEL R19, R19, -INF , !P6 ;  /* 0xff80000013137808 */ /* 0x000fe40007000000 */
[----:B------:R-:W-:-:S04]  /*8820*/  FMNMX3 R4, R4, R57, R29, !PT ;  /* 0x0000003904047276 */ /* 0x000fc8000780001d */
[----:B------:R-:W-:-:S04]  /*8830*/  FMNMX3 R4, R4, R18, R19, !PT ;  /* 0x0000001204047276 */ /* 0x000fc80007800013 */
[----:B------:R-:W-:-:S05]  /*8840*/  FMNMX3 R142, R4, R17, R93, !PT ;  /* 0x00000011048e7276 */ /* 0x000fca000780005d */
[--C-:B------:R-:W-:Y:S01]  /*8850*/  FADD R163, R163, -R142.reuse ;  /* 0x8000008ea3a37221 */ /* 0x100fe20000000000 */
        /* <DEDUP_REMOVED lines=16> */
[----:B------:R-:W-:Y:S01]  /*8960*/  FMUL R58, R163, 1.4426950216293334961 ;  /* 0x3fb8aa3ba33a7820 */ /* 0x000fe20000400000 */
        /* <DEDUP_REMOVED lines=16> */
[----:B------:R-:W2:Y:S01]  /*8a70*/  MUFU.EX2 R58, R58 ;  /* 0x0000003a003a7308 */ /* 0x000ea20000000800 */
[--C-:B------:R-:W-:Y:S01]  /*8a80*/  FADD R5, R5, -R142.reuse ;  /* 0x8000008e05057221 */ /* 0x100fe20000000000 */
[----:B------:R-:W-:-:S03]  /*8a90*/  FADD R161, R161, -R142 ;  /* 0x8000008ea1a17221 */ /* 0x000fc60000000000 */
[----:B------:R-:W-:-:S03]  /*8aa0*/  FMUL R5, R5, 1.4426950216293334961 ;  /* 0x3fb8aa3b05057820 */ /* 0x000fc60000400000 */
[----:B------:R-:W3:Y:S08]  /*8ab0*/  MUFU.EX2 R60, R6 ;  /* 0x00000006003c7308 */ /* 0x000ef00000000800 */
[----:B------:R-:W4:Y:S08]  /*8ac0*/  MUFU.EX2 R61, R7 ;  /* 0x00000007003d7308 */ /* 0x000f300000000800 */
[----:B------:R-:W0:Y:S08]  /*8ad0*/  MUFU.EX2 R62, R8 ;  /* 0x00000008003e7308 */ /* 0x000e300000000800 */
        /* <DEDUP_REMOVED lines=13> */
[----:B------:R5:W0:Y:S02]  /*8bb0*/  MUFU.EX2 R59, R5 ;  /* 0x00000005003b7308 */ /* 0x000a240000000800 */
[----:B-----5:R-:W-:Y:S01]  /*8bc0*/  IMAD.WIDE R4, R92, 0x2, R140 ;  /* 0x000000025c047825 */ /* 0x020fe200078e028c */
[----:B-1234-:R-:W-:Y:S06]  /*8bd0*/  @!P0 BRA `(.L_x_18) ;  /* 0x0000004000bc8947 */ /* 0x01efec0003800000 */
.L_x_26:
[----:B------:R-:W-:-:S04]  /*8be0*/  IMAD.WIDE R6, R92, 0x2, R136 ;  /* 0x000000025c067825 */ /* 0x000fc800078e0288 */
[----:B------:R-:W-:Y:S01]  /*8bf0*/  FMUL R161, R161, 1.4426950216293334961 ;  /* 0x3fb8aa3ba1a17820 */ /* 0x000fe20000400000 */
[----:B------:R-:W2:Y:S01]  /*8c00*/  LDG.E.U16 R36, desc[UR32][R4.64] ;  /* 0x0000002004247981 */ /* 0x000ea2000c1e1500 */
[----:B------:R-:W-:-:S03]  /*8c10*/  IMAD.WIDE R8, R92, 0x2, R132 ;  /* 0x000000025c087825 */ /* 0x000fc600078e0284 */
[----:B------:R1:W3:Y:S01]  /*8c20*/  LDG.E.U16 R38, desc[UR32][R6.64] ;  /* 0x0000002006267981 */ /* 0x0002e2000c1e1500 */
[----:B------:R-:W-:-:S03]  /*8c30*/  IMAD.WIDE R64, R92, 0x2, R128 ;  /* 0x000000025c407825 */ /* 0x000fc600078e0280 */
[----:B------:R4:W5:Y:S01]  /*8c40*/  LDG.E.U16 R40, desc[UR32][R8.64] ;  /* 0x0000002008287981 */ /* 0x000962000c1e1500 */
[----:B------:R-:W-:-:S04]  /*8c50*/  IMAD.WIDE R166, R92, 0x2, R124 ;  /* 0x000000025ca67825 */ /* 0x000fc800078e027c */
[--C-:B------:R-:W-:Y:S01]  /*8c60*/  FADD R155, R155, -R142.reuse ;  /* 0x8000008e9b9b7221 */ /* 0x100fe20000000000 */
[----:B------:R0:W2:Y:S01]  /*8c70*/  LDG.E.U16 R42, desc[UR32][R64.64] ;  /* 0x00000020402a7981 */ /* 0x0000a2000c1e1500 */
[----:B-1----:R-:W-:Y:S01]  /*8c80*/  FADD R6, R148, -R142 ;  /* 0x8000008e94067221 */ /* 0x002fe20000000000 */
[----:B------:R-:W-:Y:S01]  /*8c90*/  IMAD.WIDE R4, R92, 0x2, R138 ;  /* 0x000000025c047825 */ /* 0x000fe200078e028a */
[----:B------:R1:W1:Y:S01]  /*8ca0*/  MUFU.EX2 R164, R161 ;  /* 0x000000a100a47308 */ /* 0x0002620000000800 */
[----:B------:R1:W2:Y:S02]  /*8cb0*/  LDG.E.U16 R44, desc[UR32][R166.64] ;  /* 0x00000020a62c7981 */ /* 0x0002a4000c1e1500 */
[----:B------:R-:W-:Y:S01]  /*8cc0*/  FMUL R179, R6, 1.4426950216293334961 ;  /* 0x3fb8aa3b06b37820 */ /* 0x000fe20000400000 */
[----:B----4-:R-:W-:-:S04]  /*8cd0*/  IMAD.WIDE R8, R92, 0x2, R116 ;  /* 0x000000025c087825 */ /* 0x010fc800078e0274 */
[----:B------:R-:W-:Y:S01]  /*8ce0*/  FMUL R143, R155, 1.4426950216293334961 ;  /* 0x3fb8aa3b9b8f7820 */ /* 0x000fe20000400000 */
[----:B------:R-:W4:Y:S01]  /*8cf0*/  LDG.E.U16 R159, desc[UR32][R4.64] ;  /* 0x00000020049f7981 */ /* 0x000f22000c1e1500 */
[----:B0-----:R-:W-:Y:S01]  /*8d00*/  FADD R64, R153, -R142 ;  /* 0x8000008e99407221 */ /* 0x001fe20000000000 */
[C---:B------:R-:W-:Y:S02]  /*8d10*/  IMAD.WIDE R6, R92.reuse, 0x2, R134 ;  /* 0x000000025c067825 */ /* 0x040fe400078e0286 */
[----:B------:R0:W2:Y:S02]  /*8d20*/  LDG.E.U16 R66, desc[UR32][R8.64] ;  /* 0x0000002008427981 */ /* 0x0000a4000c1e1500 */
[----:B------:R-:W-:-:S04]  /*8d30*/  IMAD.WIDE R170, R92, 0x2, R120 ;  /* 0x000000025caa7825 */ /* 0x000fc800078e0278 */
[----:B-1----:R-:W-:Y:S01]  /*8d40*/  FMUL R166, R64, 1.4426950216293334961 ;  /* 0x3fb8aa3b40a67820 */ /* 0x002fe20000400000 */
[----:B------:R1:W2:Y:S01]  /*8d50*/  LDG.E.U16 R161, desc[UR32][R6.64] ;  /* 0x0000002006a17981 */ /* 0x0002a2000c1e1500 */
[----:B------:R-:W-:-:S03]  /*8d60*/  IMAD.WIDE R172, R92, 0x2, R112 ;  /* 0x000000025cac7825 */ /* 0x000fc600078e0270 */
[----:B------:R-:W2:Y:S01]  /*8d70*/  LDG.E.U16 R46, desc[UR32][R170.64] ;  /* 0x00000020aa2e7981 */ /* 0x000ea2000c1e1500 */
[----:B------:R-:W-:-:S03]  /*8d80*/  IMAD.WIDE R154, R92, 0x2, R130 ;  /* 0x000000025c9a7825 */ /* 0x000fc600078e0282 */
[----:B------:R-:W2:Y:S01]  /*8d90*/  LDG.E.U16 R158, desc[UR32][R172.64] ;  /* 0x00000020ac9e7981 */ /* 0x000ea2000c1e1500 */
[----:B------:R-:W-:-:S03]  /*8da0*/  IMAD.WIDE R152, R92, 0x2, R126 ;  /* 0x000000025c987825 */ /* 0x000fc600078e027e */
[----:B------:R-:W2:Y:S01]  /*8db0*/  LDG.E.U16 R165, desc[UR32][R154.64] ;  /* 0x000000209aa57981 */ /* 0x000ea2000c1e1500 */
[----:B------:R-:W-:-:S03]  /*8dc0*/  IMAD.WIDE R64, R92, 0x2, R122 ;  /* 0x000000025c407825 */ /* 0x000fc600078e027a */
[----:B------:R-:W2:Y:S01]  /*8dd0*/  LDG.E.U16 R167, desc[UR32][R152.64] ;  /* 0x0000002098a77981 */ /* 0x000ea2000c1e1500 */
[----:B0-----:R-:W-:-:S03]  /*8de0*/  IMAD.WIDE R8, R92, 0x2, R118 ;  /* 0x000000025c087825 */ /* 0x001fc600078e0276 */
[----:B------:R-:W2:Y:S01]  /*8df0*/  LDG.E.U16 R171, desc[UR32][R64.64] ;  /* 0x0000002040ab7981 */ /* 0x000ea2000c1e1500 */
[----:B-1----:R-:W-:-:S03]  /*8e00*/  IMAD.WIDE R6, R92, 0x2, R114 ;  /* 0x000000025c067825 */ /* 0x002fc600078e0272 */
[----:B------:R-:W2:Y:S01]  /*8e10*/  LDG.E.U16 R173, desc[UR32][R8.64] ;  /* 0x0000002008ad7981 */ /* 0x000ea2000c1e1500 */
[----:B------:R-:W-:-:S03]  /*8e20*/  IMAD.WIDE R4, R92, 0x2, R110 ;  /* 0x000000025c047825 */ /* 0x000fc600078e026e */
[----:B------:R-:W2:Y:S04]  /*8e30*/  LDG.E.U16 R175, desc[UR32][R6.64] ;  /* 0x0000002006af7981 */ /* 0x000ea8000c1e1500 */
[----:B------:R0:W2:Y:S01]  /*8e40*/  LDG.E.U16 R177, desc[UR32][R4.64] ;  /* 0x0000002004b17981 */ /* 0x0000a2000c1e1500 */
[--C-:B------:R-:W-:Y:S01]  /*8e50*/  FADD R28, R28, -R142.reuse ;  /* 0x8000008e1c1c7221 */ /* 0x100fe20000000000 */
[----:B0-----:R-:W-:-:S03]  /*8e60*/  FADD R4, R31, -R142 ;  /* 0x8000008e1f047221 */ /* 0x001fc60000000000 */
[----:B------:R-:W-:Y:S01]  /*8e70*/  FMUL R5, R28, 1.4426950216293334961 ;  /* 0x3fb8aa3b1c057820 */ /* 0x000fe20000400000 */
[----:B------:R-:W-:Y:S01]  /*8e80*/  FMUL R28, R4, 1.4426950216293334961 ;  /* 0x3fb8aa3b041c7820 */ /* 0x000fe20000400000 */
[--C-:B------:R-:W-:Y:S01]  /*8e90*/  FADD R4, R22, -R142.reuse ;  /* 0x8000008e16047221 */ /* 0x100fe20000000000 */
[----:B------:R-:W-:-:S03]  /*8ea0*/  FADD R30, R30, -R142 ;  /* 0x8000008e1e1e7221 */ /* 0x000fc60000000000 */
[----:B------:R-:W-:Y:S01]  /*8eb0*/  FMUL R7, R4, 1.4426950216293334961 ;  /* 0x3fb8aa3b04077820 */ /* 0x000fe20000400000 */
[--C-:B------:R-:W-:Y:S01]  /*8ec0*/  FADD R4, R33, -R142.reuse ;  /* 0x8000008e21047221 */ /* 0x100fe20000000000 */
[----:B------:R-:W-:Y:S01]  /*8ed0*/  FMUL R6, R30, 1.4426950216293334961 ;  /* 0x3fb8aa3b1e067820 */ /* 0x000fe20000400000 */
[--C-:B------:R-:W-:Y:S02]  /*8ee0*/  FADD R32, R32, -R142.reuse ;  /* 0x8000008e20207221 */ /* 0x100fe40000000000 */
[----:B------:R-:W-:Y:S01]  /*8ef0*/  FMUL R30, R4, 1.4426950216293334961 ;  /* 0x3fb8aa3b041e7820 */ /* 0x000fe20000400000 */
[--C-:B------:R-:W-:Y:S01]  /*8f00*/  FADD R4, R39, -R142.reuse ;  /* 0x8000008e27047221 */ /* 0x100fe20000000000 */
[----:B------:R0:W-:Y:S02]  /*8f10*/  MUFU.EX2 R31, R5 ;  /* 0x00000005001f7308 */ /* 0x0001e40000000800 */
[----:B0-----:R-:W-:Y:S01]  /*8f20*/  FMUL R5, R32, 1.4426950216293334961 ;  /* 0x3fb8aa3b20057820 */ /* 0x001fe20000400000 */
[----:B------:R-:W-:Y:S01]  /*8f30*/  FMUL R32, R4, 1.4426950216293334961 ;  /* 0x3fb8aa3b04207820 */ /* 0x000fe20000400000 */
[----:B------:R-:W-:-:S04]  /*8f40*/  FADD R4, R35, -R142 ;  /* 0x8000008e23047221 */ /* 0x000fc80000000000 */
[----:B------:R0:W-:Y:S01]  /*8f50*/  MUFU.EX2 R22, R6 ;  /* 0x0000000600167308 */ /* 0x0001e20000000800 */
[----:B------:R-:W-:Y:S01]  /*8f60*/  FADD R9, R58, R59 ;  /* 0x0000003b3a097221 */ /* 0x000fe20000000000 */
[----:B0-----:R-:W-:Y:S01]  /*8f70*/  FMUL R6, R4, 1.4426950216293334961 ;  /* 0x3fb8aa3b04067820 */ /* 0x001fe20000400000 */
[----:B------:R-:W-:-:S05]  /*8f80*/  FADD R4, R34, -R142 ;  /* 0x8000008e22047221 */ /* 0x000fca0000000000 */
[----:B------:R0:W-:Y:S01]  /*8f90*/  MUFU.EX2 R33, R7 ;  /* 0x0000000700217308 */ /* 0x0001e20000000800 */
[----:B------:R-:W-:Y:S01]  /*8fa0*/  FADD R8, R60, R9 ;  /* 0x000000093c087221 */ /* 0x000fe20000000000 */
[----:B0-----:R-:W-:Y:S01]  /*8fb0*/  FMUL R7, R4, 1.4426950216293334961 ;  /* 0x3fb8aa3b04077820 */ /* 0x001fe20000400000 */
[----:B------:R-:W-:-:S05]  /*8fc0*/  FADD R4, R37, -R142 ;  /* 0x8000008e25047221 */ /* 0x000fca0000000000 */
[----:B------:R0:W-:Y:S01]  /*8fd0*/  MUFU.EX2 R37, R7 ;  /* 0x0000000700257308 */ /* 0x0001e20000000800 */
[----:B------:R-:W-:Y:S01]  /*8fe0*/  FMUL R168, R4, 1.4426950216293334961 ;  /* 0x3fb8aa3b04a87820 */ /* 0x000fe20000400000 */
[----:B------:R-:W-:Y:S01]  /*8ff0*/  FADD R4, R45, -R142 ;  /* 0x8000008e2d047221 */ /* 0x000fe20000000000 */
[----:B0-----:R-:W-:-:S05]  /*9000*/  FADD R7, R61, R8 ;  /* 0x000000083d077221 */ /* 0x001fca0000000000 */
[----:B------:R0:W-:Y:S01]  /*9010*/  MUFU.EX2 R39, R5 ;  /* 0x0000000500277308 */ /* 0x0001e20000000800 */
[----:B------:R-:W-:Y:S01]  /*9020*/  FADD R8, R62, R7 ;  /* 0x000000073e087221 */ /* 0x000fe20000000000 */
[----:B0-----:R-:W-:Y:S01]  /*9030*/  FMUL R5, R4, 1.4426950216293334961 ;  /* 0x3fb8aa3b04057820 */ /* 0x001fe20000400000 */
[----:B------:R-:W-:-:S05]  /*9040*/  FADD R4, R48, -R142 ;  /* 0x8000008e30047221 */ /* 0x000fca0000000000 */
[----:B------:R0:W-:Y:S01]  /*9050*/  MUFU.EX2 R34, R6 ;  /* 0x0000000600227308 */ /* 0x0001e20000000800 */
[----:B------:R-:W-:-:S04]  /*9060*/  FADD R9, R63, R8 ;  /* 0x000000083f097221 */ /* 0x000fc80000000000 */
[----:B------:R-:W-:Y:S01]  /*9070*/  FADD R8, R10, R9 ;  /* 0x000000090a087221 */ /* 0x000fe20000000000 */
[----:B0-----:R-:W-:Y:S01]  /*9080*/  FMUL R6, R4, 1.4426950216293334961 ;  /* 0x3fb8aa3b04067820 */ /* 0x001fe20000400000 */
[--C-:B------:R-:W-:Y:S01]  /*9090*/  FADD R4, R41, -R142.reuse ;  /* 0x8000008e29047221 */ /* 0x100fe20000000000 */
[----:B------:R0:W-:Y:S03]  /*90a0*/  MUFU.EX2 R48, R5 ;  /* 0x0000000500307308 */ /* 0x0001e60000000800 */
[----:B------:R-:W-:Y:S01]  /*90b0*/  FMUL R7, R4, 1.4426950216293334961 ;  /* 0x3fb8aa3b04077820 */ /* 0x000fe20000400000 */
[----:B------:R-:W-:Y:S01]  /*90c0*/  FADD R4, R49, -R142 ;  /* 0x8000008e31047221 */ /* 0x000fe20000000000 */
[----:B0-----:R-:W-:-:S03]  /*90d0*/  FADD R5, R11, R8 ;  /* 0x000000080b057221 */ /* 0x001fc60000000000 */
[----:B------:R-:W-:Y:S01]  /*90e0*/  FMUL R170, R4, 1.4426950216293334961 ;  /* 0x3fb8aa3b04aa7820 */ /* 0x000fe20000400000 */
[----:B------:R-:W-:Y:S01]  /*90f0*/  FADD R4, R12, R5 ;  /* 0x000000050c047221 */ /* 0x000fe20000000000 */
[----:B------:R0:W-:Y:S03]  /*9100*/  MUFU.EX2 R41, R6 ;  /* 0x0000000600297308 */ /* 0x0001e60000000800 */
[----:B------:R-:W-:-:S04]  /*9110*/  FADD R9, R13, R4 ;  /* 0x000000040d097221 */ /* 0x000fc80000000000 */
[----:B0-----:R-:W-:Y:S01]  /*9120*/  FADD R6, R14, R9 ;  /* 0x000000090e067221 */ /* 0x001fe20000000000 */
[----:B------:R0:W-:Y:S01]  /*9130*/  MUFU.EX2 R49, R7 ;  /* 0x0000000700317308 */ /* 0x0001e20000000800 */
[--C-:B------:R-:W-:Y:S01]  /*9140*/  FADD R43, R43, -R142.reuse ;  /* 0x8000008e2b2b7221 */ /* 0x100fe20000000000 */
[----:B------:R-:W-:Y:S01]  /*9150*/  FADD R150, R150, -R142 ;  /* 0x8000008e96967221 */ /* 0x000fe20000000000 */
[----:B0-----:R-:W-:Y:S02]  /*9160*/  FADD R7, R15, R6 ;  /* 0x000000060f077221 */ /* 0x001fe40000000000 */
[----:B------:R-:W-:Y:S02]  /*9170*/  FMUL R5, R43, 1.4426950216293334961 ;  /* 0x3fb8aa3b2b057820 */ /* 0x000fe40000400000 */
[----:B------:R-:W-:Y:S01]  /*9180*/  FADD R6, R16, R7 ;  /* 0x0000000710067221 */ /* 0x000fe20000000000 */
[----:B------:R-:W-:-:S03]  /*9190*/  FADD R4, R50, -R142 ;  /* 0x8000008e32047221 */ /* 0x000fc60000000000 */
[----:B------:R-:W-:Y:S01]  /*91a0*/  FADD R6, R67, R6 ;  /* 0x0000000643067221 */ /* 0x000fe20000000000 */
[----:B------:R-:W-:Y:S01]  /*91b0*/  FMUL R150, R150, 1.4426950216293334961 ;  /* 0x3fb8aa3b96967820 */ /* 0x000fe20000400000 */
[----:B------:R0:W-:Y:S01]  /*91c0*/  MUFU.EX2 R50, R5 ;  /* 0x0000000500327308 */ /* 0x0001e20000000800 */
[----:B------:R-:W-:Y:S01]  /*91d0*/  FMUL R4, R4, 1.4426950216293334961 ;  /* 0x3fb8aa3b04047820 */ /* 0x000fe20000400000 */
[----:B0-----:R-:W-:-:S06]  /*91e0*/  FADD R5, R157, R6 ;  /* 0x000000069d057221 */ /* 0x001fcc0000000000 */
[----:B------:R-:W0:Y:S01]  /*91f0*/  MUFU.EX2 R169, R150 ;  /* 0x0000009600a97308 */ /* 0x000e220000000800 */
[----:B------:R-:W-:Y:S01]  /*9200*/  FADD R5, R160, R5 ;  /* 0x00000005a0057221 */ /* 0x000fe20000000000 */
[----:B------:R-:W-:-:S06]  /*9210*/  FADD R144, R144, -R142 ;  /* 0x8000008e90907221 */ /* 0x000fcc0000000000 */
[----:B------:R-:W1:Y:S08]  /*9220*/  MUFU.EX2 R148, R143 ;  /* 0x0000008f00947308 */ /* 0x000e700000000800 */
[----:B------:R0:W-:Y:S01]  /*9230*/  MUFU.EX2 R43, R4 ;  /* 0x00000004002b7308 */ /* 0x0001e20000000800 */
[----:B------:R-:W-:Y:S01]  /*9240*/  FMUL R144, R144, 1.4426950216293334961 ;  /* 0x3fb8aa3b90907820 */ /* 0x000fe20000400000 */
[----:B------:R-:W-:Y:S01]  /*9250*/  FADD R151, R151, -R142 ;  /* 0x8000008e97977221 */ /* 0x000fe20000000000 */
[----:B0-----:R-:W-:-:S05]  /*9260*/  FADD R4, R162, R5 ;  /* 0x00000005a2047221 */ /* 0x001fca0000000000 */
[----:B------:R-:W0:Y:S01]  /*9270*/  MUFU.EX2 R179, R179 ;  /* 0x000000b300b37308 */ /* 0x000e220000000800 */
[----:B------:R-:W-:Y:S01]  /*9280*/  FADD R5, R163, R4 ;  /* 0x00000004a3057221 */ /* 0x000fe20000000000 */
[----:B------:R-:W-:-:S03]  /*9290*/  FADD R149, R149, -R142 ;  /* 0x8000008e95957221 */ /* 0x000fc60000000000 */
[----:B------:R-:W-:-:S03]  /*92a0*/  FADD R4, R164, R5 ;  /* 0x00000005a4047221 */ /* 0x000fc60000000000 */
[----:B------:R-:W0:Y:S01]  /*92b0*/  MUFU.EX2 R166, R166 ;  /* 0x000000a600a67308 */ /* 0x000e220000000800 */
[----:B------:R-:W-:Y:S01]  /*92c0*/  FMUL R151, R151, 1.4426950216293334961 ;  /* 0x3fb8aa3b97977820 */ /* 0x000fe20000400000 */
[----:B------:R-:W-:Y:S01]  /*92d0*/  FADD R26, R26, -R142 ;  /* 0x8000008e1a1a7221 */ /* 0x000fe20000000000 */
[----:B------:R-:W-:Y:S01]  /*92e0*/  FADD R5, R169, R4 ;  /* 0x00000004a9057221 */ /* 0x000fe20000000000 */
[----:B------:R-:W-:-:S04]  /*92f0*/  FMUL R65, R149, 1.4426950216293334961 ;  /* 0x3fb8aa3b95417820 */ /* 0x000fc80000400000 */
[----:B------:R-:W3:Y:S01]  /*9300*/  MUFU.EX2 R181, R144 ;  /* 0x0000009000b57308 */ /* 0x000ee20000000800 */
[----:B------:R-:W-:Y:S01]  /*9310*/  FMUL R143, R26, 1.4426950216293334961 ;  /* 0x3fb8aa3b1a8f7820 */ /* 0x000fe20000400000 */
[----:B-1----:R-:W-:Y:S01]  /*9320*/  FADD R4, R148, R5 ;  /* 0x0000000594047221 */ /* 0x002fe20000000000 */
[----:B------:R-:W-:-:S05]  /*9330*/  FADD R26, R24, -R142 ;  /* 0x8000008e181a7221 */ /* 0x000fca0000000000 */
[----:B------:R-:W1:Y:S01]  /*9340*/  MUFU.EX2 R64, R151 ;  /* 0x0000009700407308 */ /* 0x000e620000000800 */
[----:B0-----:R-:W-:Y:S01]  /*9350*/  FADD R5, R179, R4 ;  /* 0x00000004b3057221 */ /* 0x001fe20000000000 */
[----:B------:R-:W-:Y:S01]  /*9360*/  FMUL R149, R26, 1.4426950216293334961 ;  /* 0x3fb8aa3b1a957820 */ /* 0x000fe20000400000 */
[----:B------:R-:W-:-:S05]  /*9370*/  FADD R145, R145, -R142 ;  /* 0x8000008e91917221 */ /* 0x000fca0000000000 */
[----:B------:R-:W0:Y:S01]  /*9380*/  MUFU.EX2 R65, R65 ;  /* 0x0000004100417308 */ /* 0x000e220000000800 */
[----:B------:R-:W-:Y:S01]  /*9390*/  FADD R4, R166, R5 ;  /* 0x00000005a6047221 */ /* 0x000fe20000000000 */
[----:B------:R-:W-:-:S06]  /*93a0*/  FMUL R26, R145, 1.4426950216293334961 ;  /* 0x3fb8aa3b911a7820 */ /* 0x000fcc0000400000 */
[----:B------:R-:W0:Y:S01]  /*93b0*/  MUFU.EX2 R24, R143 ;  /* 0x0000008f00187308 */ /* 0x000e220000000800 */
[----:B---3--:R-:W-:-:S07]  /*93c0*/  FADD R5, R181, R4 ;  /* 0x00000004b5057221 */ /* 0x008fce0000000000 */
[----:B------:R-:W3:Y:S01]  /*93d0*/  MUFU.EX2 R149, R149 ;  /* 0x0000009500957308 */ /* 0x000ee20000000800 */
[----:B-1----:R-:W-:Y:S01]  /*93e0*/  FADD R4, R64, R5 ;  /* 0x0000000540047221 */ /* 0x002fe20000000000 */
[----:B------:R-:W-:-:S06]  /*93f0*/  FADD R147, R147, -R142 ;  /* 0x8000008e93937221 */ /* 0x000fcc0000000000 */
[----:B------:R-:W1:Y:S01]  /*9400*/  MUFU.EX2 R26, R26 ;  /* 0x0000001a001a7308 */ /* 0x000e620000000800 */
[----:B0-----:R-:W-:Y:S01]  /*9410*/  FADD R5, R65, R4 ;  /* 0x0000000441057221 */ /* 0x001fe20000000000 */
[----:B------:R-:W-:-:S03]  /*9420*/  FMUL R147, R147, 1.4426950216293334961 ;  /* 0x3fb8aa3b93937820 */ /* 0x000fc60000400000 */
[----:B------:R-:W-:-:S03]  /*9430*/  FADD R4, R24, R5 ;  /* 0x0000000518047221 */ /* 0x000fc60000000000 */
[----:B------:R-:W0:Y:S01]  /*9440*/  MUFU.EX2 R28, R28 ;  /* 0x0000001c001c7308 */ /* 0x000e220000000800 */
[----:B---3--:R-:W-:-:S07]  /*9450*/  FADD R5, R149, R4 ;  /* 0x0000000495057221 */ /* 0x008fce0000000000 */
[----:B------:R-:W3:Y:S01]  /*9460*/  MUFU.EX2 R183, R147 ;  /* 0x0000009300b77308 */ /* 0x000ee20000000800 */
[----:B-1----:R-:W-:-:S04]  /*9470*/  FADD R4, R26, R5 ;  /* 0x000000051a047221 */ /* 0x002fc80000000000 */
[----:B------:R-:W-:-:S03]  /*9480*/  FADD R5, R31, R4 ;  /* 0x000000041f057221 */ /* 0x000fc60000000000 */
[----:B------:R-:W1:Y:S01]  /*9490*/  MUFU.EX2 R30, R30 ;  /* 0x0000001e001e7308 */ /* 0x000e620000000800 */
[----:B0-----:R-:W-:Y:S01]  /*94a0*/  FADD R4, R28, R5 ;  /* 0x000000051c047221 */ /* 0x001fe20000000000 */
[----:B------:R-:W-:-:S04]  /*94b0*/  FADD R20, R20, -R142 ;  /* 0x8000008e14147221 */ /* 0x000fc80000000000 */
[----:B------:R-:W-:Y:S01]  /*94c0*/  FMUL R20, R20, 1.4426950216293334961 ;  /* 0x3fb8aa3b14147820 */ /* 0x000fe20000400000 */
[----:B---3--:R-:W-:Y:S01]  /*94d0*/  FADD R5, R183, R4 ;  /* 0x00000004b7057221 */ /* 0x008fe20000000000 */
[----:B------:R-:W0:Y:S03]  /*94e0*/  MUFU.EX2 R32, R32 ;  /* 0x0000002000207308 */ /* 0x000e260000000800 */
[----:B------:R-:W-:-:S04]  /*94f0*/  FADD R4, R22, R5 ;  /* 0x0000000516047221 */ /* 0x000fc80000000000 */
[----:B------:R-:W-:Y:S01]  /*9500*/  FADD R5, R33, R4 ;  /* 0x0000000421057221 */ /* 0x000fe20000000000 */
[----:B------:R-:W3:Y:S03]  /*9510*/  MUFU.EX2 R35, R20 ;  /* 0x0000001400237308 */ /* 0x000ee60000000800 */
[----:B-1----:R-:W-:Y:S01]  /*9520*/  FADD R8, R30, R5 ;  /* 0x000000051e087221 */ /* 0x002fe20000000000 */
[----:B------:R-:W-:-:S03]  /*9530*/  FADD R146, R146, -R142 ;  /* 0x8000008e92927221 */ /* 0x000fc60000000000 */
[----:B------:R-:W-:Y:S01]  /*9540*/  FADD R9, R39, R8 ;  /* 0x0000000827097221 */ /* 0x000fe20000000000 */
[----:B------:R-:W1:Y:S01]  /*9550*/  MUFU.EX2 R168, R168 ;  /* 0x000000a800a87308 */ /* 0x000e620000000800 */
[----:B------:R-:W-:Y:S01]  /*9560*/  FMUL R146, R146, 1.4426950216293334961 ;  /* 0x3fb8aa3b92927820 */ /* 0x000fe20000400000 */
[----:B------:R-:W-:Y:S01]  /*9570*/  F2FP.F16.F32.PACK_AB R7, R11, R10 ;  /* 0x0000000a0b07723e */ /* 0x000fe200000000ff */
[----:B0-----:R-:W-:Y:S01]  /*9580*/  FADD R10, R32, R9 ;  /* 0x00000009200a7221 */ /* 0x001fe20000000000 */
[----:B------:R-:W-:-:S04]  /*9590*/  F2FP.F16.F32.PACK_AB R9, R15, R14 ;  /* 0x0000000e0f09723e */ /* 0x000fc800000000ff */
[----:B------:R-:W0:Y:S01]  /*95a0*/  MUFU.EX2 R45, R146 ;  /* 0x00000092002d7308 */ /* 0x000e220000000800 */
[----:B---3--:R-:W-:Y:S01]  /*95b0*/  FADD R11, R35, R10 ;  /* 0x0000000a230b7221 */ /* 0x008fe20000000000 */
[----:B------:R-:W-:-:S03]  /*95c0*/  FADD R21, R21, -R142 ;  /* 0x8000008e15157221 */ /* 0x000fc60000000000 */
[----:B------:R-:W-:Y:S01]  /*95d0*/  FADD R14, R34, R11 ;  /* 0x0000000b220e7221 */ /* 0x000fe20000000000 */
[----:B------:R-:W-:-:S03]  /*95e0*/  FMUL R21, R21, 1.4426950216293334961 ;  /* 0x3fb8aa3b15157820 */ /* 0x000fc60000400000 */
[----:B------:R-:W-:Y:S01]  /*95f0*/  FADD R15, R37, R14 ;  /* 0x0000000e250f7221 */ /* 0x000fe20000000000 */
[----:B------:R-:W-:Y:S01]  /*9600*/  F2FP.F16.F32.PACK_AB R10, R67, R16 ;  /* 0x00000010430a723e */ /* 0x000fe200000000ff */
[--C-:B------:R-:W-:Y:S02]  /*9610*/  FADD R19, R19, -R142.reuse ;  /* 0x8000008e13137221 */ /* 0x100fe40000000000 */
[----:B-1----:R-:W-:Y:S01]  /*9620*/  FADD R16, R168, R15 ;  /* 0x0000000fa8107221 */ /* 0x002fe20000000000 */
[----:B------:R-:W-:Y:S01]  /*9630*/  F2FP.F16.F32.PACK_AB R14, R179, R148 ;  /* 0x00000094b30e723e */ /* 0x000fe200000000ff */
[----:B------:R-:W1:Y:S01]  /*9640*/  MUFU.EX2 R170, R170 ;  /* 0x000000aa00aa7308 */ /* 0x000e620000000800 */
[----:B------:R-:W-:Y:S01]  /*9650*/  FMUL R148, R19, 1.4426950216293334961 ;  /* 0x3fb8aa3b13947820 */ /* 0x000fe20000400000 */
[--C-:B------:R-:W-:Y:S01]  /*9660*/  FADD R47, R47, -R142.reuse ;  /* 0x8000008e2f2f7221 */ /* 0x100fe20000000000 */
[--C-:B------:R-:W-:Y:S01]  /*9670*/  FADD R19, R17, -R142.reuse ;  /* 0x8000008e11137221 */ /* 0x100fe20000000000 */
[--C-:B------:R-:W-:Y:S01]  /*9680*/  FADD R51, R51, -R142.reuse ;  /* 0x8000008e33337221 */ /* 0x100fe20000000000 */
[----:B------:R-:W-:-:S03]  /*9690*/  FADD R27, R27, -R142 ;  /* 0x8000008e1b1b7221 */ /* 0x000fc60000000000 */
[----:B------:R0:W-:Y:S01]  /*96a0*/  MUFU.EX2 R152, R21 ;  /* 0x0000001500987308 */ /* 0x0001e20000000800 */
[--C-:B------:R-:W-:Y:S01]  /*96b0*/  FADD R52, R52, -R142.reuse ;  /* 0x8000008e34347221 */ /* 0x100fe20000000000 */
[--C-:B------:R-:W-:Y:S01]  /*96c0*/  FADD R53, R53, -R142.reuse ;  /* 0x8000008e35357221 */ /* 0x100fe20000000000 */
[--C-:B------:R-:W-:Y:S01]  /*96d0*/  FADD R23, R23, -R142.reuse ;  /* 0x8000008e17177221 */ /* 0x100fe20000000000 */
[--C-:B------:R-:W-:Y:S01]  /*96e0*/  FADD R54, R54, -R142.reuse ;  /* 0x8000008e36367221 */ /* 0x100fe20000000000 */
[--C-:B------:R-:W-:Y:S01]  /*96f0*/  FADD R25, R25, -R142.reuse ;  /* 0x8000008e19197221 */ /* 0x100fe20000000000 */
[--C-:B------:R-:W-:Y:S01]  /*9700*/  FADD R55, R55, -R142.reuse ;  /* 0x8000008e37377221 */ /* 0x100fe20000000000 */
[----:B------:R-:W-:Y:S01]  /*9710*/  FADD R56, R56, -R142 ;  /* 0x8000008e38387221 */ /* 0x000fe20000000000 */
[----:B0-----:R-:W-:Y:S01]  /*9720*/  FADD R21, R45, R16 ;  /* 0x000000102d157221 */ /* 0x001fe20000000000 */
[--C-:B------:R-:W-:Y:S01]  /*9730*/  FADD R57, R57, -R142.reuse ;  /* 0x8000008e39397221 */ /* 0x100fe20000000000 */
[--C-:B------:R-:W-:Y:S01]  /*9740*/  FADD R29, R29, -R142.reuse ;  /* 0x8000008e1d1d7221 */ /* 0x100fe20000000000 */
[----:B------:R-:W-:Y:S01]  /*9750*/  FADD R18, R18, -R142 ;  /* 0x8000008e12127221 */ /* 0x000fe20000000000 */
[----:B------:R-:W-:Y:S01]  /*9760*/  F2FP.F16.F32.PACK_AB R17, R149, R24 ;  /* 0x000000189511723e */ /* 0x000fe200000000ff */
[----:B------:R-:W-:Y:S01]  /*9770*/  FMUL R47, R47, 1.4426950216293334961 ;  /* 0x3fb8aa3b2f2f7820 */ /* 0x000fe20000400000 */
[----:B------:R-:W-:Y:S01]  /*9780*/  FADD R20, R48, R21 ;  /* 0x0000001530147221 */ /* 0x000fe20000000000 */
        /* <DEDUP_REMOVED lines=13> */
[----:B------:R-:W-:Y:S01]  /*9860*/  FADD R24, R41, R20 ;  /* 0x0000001429187221 */ /* 0x000fe20000000000 */
[----:B------:R-:W-:Y:S08]  /*9870*/  MUFU.EX2 R47, R47 ;  /* 0x0000002f002f7308 */ /* 0x000ff00000000800 */
[----:B------:R-:W0:Y:S08]  /*9880*/  MUFU.EX2 R172, R51 ;  /* 0x0000003300ac7308 */ /* 0x000e300000000800 */
[----:B------:R-:W-:Y:S08]  /*9890*/  MUFU.EX2 R150, R27 ;  /* 0x0000001b00967308 */ /* 0x000ff00000000800 */
[----:B------:R-:W3:Y:S08]  /*98a0*/  MUFU.EX2 R151, R52 ;  /* 0x0000003400977308 */ /* 0x000ef00000000800 */
[----:B------:R-:W0:Y:S08]  /*98b0*/  MUFU.EX2 R153, R53 ;  /* 0x0000003500997308 */ /* 0x000e300000000800 */
[----:B------:R-:W-:Y:S08]  /*98c0*/  MUFU.EX2 R154, R23 ;  /* 0x00000017009a7308 */ /* 0x000ff00000000800 */
[----:B------:R-:W0:Y:S08]  /*98d0*/  MUFU.EX2 R155, R54 ;  /* 0x00000036009b7308 */ /* 0x000e300000000800 */
[----:B------:R0:W-:Y:S08]  /*98e0*/  MUFU.EX2 R156, R25 ;  /* 0x00000019009c7308 */ /* 0x0001f00000000800 */
[----:B------:R-:W2:Y:S01]  /*98f0*/  MUFU.EX2 R143, R55 ;  /* 0x00000037008f7308 */ /* 0x000ea20000000800 */
[----:B0-----:R-:W-:-:S07]  /*9900*/  FADD R25, R49, R24 ;  /* 0x0000001831197221 */ /* 0x001fce0000000000 */
[----:B------:R-:W-:Y:S01]  /*9910*/  MUFU.EX2 R144, R56 ;  /* 0x0000003800907308 */ /* 0x000fe20000000800 */
[----:B-1----:R-:W-:-:S07]  /*9920*/  FADD R27, R170, R25 ;  /* 0x00000019aa1b7221 */ /* 0x002fce0000000000 */
[----:B------:R-:W0:Y:S08]  /*9930*/  MUFU.EX2 R145, R57 ;  /* 0x0000003900917308 */ /* 0x000e300000000800 */
[----:B------:R-:W-:Y:S08]  /*9940*/  MUFU.EX2 R146, R29 ;  /* 0x0000001d00927308 */ /* 0x000ff00000000800 */
[----:B------:R1:W0:Y:S08]  /*9950*/  MUFU.EX2 R147, R18 ;  /* 0x0000001200937308 */ /* 0x0002300000000800 */
[----:B------:R-:W-:Y:S08]  /*9960*/  MUFU.EX2 R148, R148 ;  /* 0x0000009400947308 */ /* 0x000ff00000000800 */
[----:B------:R-:W0:Y:S01]  /*9970*/  MUFU.EX2 R149, R149 ;  /* 0x0000009500957308 */ /* 0x000e220000000800 */
[----:B------:R-:W-:Y:S01]  /*9980*/  F2FP.F16.F32.PACK_AB R25, R41, R48 ;  /* 0x000000302919723e */ /* 0x000fe200000000ff */
[----:B------:R-:W-:Y:S01]  /*9990*/  FADD R48, R50, R27 ;  /* 0x0000001b32307221 */ /* 0x000fe20000000000 */
[----:B------:R-:W-:-:S03]  /*99a0*/  F2FP.F16.F32.PACK_AB R20, R33, R22 ;  /* 0x000000162114723e */ /* 0x000fc600000000ff */
[----:B------:R-:W-:Y:S01]  /*99b0*/  FADD R48, R43, R48 ;  /* 0x000000302b307221 */ /* 0x000fe20000000000 */
[----:B------:R-:W-:Y:S02]  /*99c0*/  F2FP.F16.F32.PACK_AB R8, R13, R12 ;  /* 0x0000000c0d08723e */ /* 0x000fe400000000ff */
[----:B-1----:R-:W-:Y:S02]  /*99d0*/  F2FP.F16.F32.PACK_AB R18, R31, R26 ;  /* 0x0000001a1f12723e */ /* 0x002fe400000000ff */
        /* <DEDUP_REMOVED lines=15> */
[----:B------:R-:W-:Y:S01]  /*9ad0*/  F2FP.F16.F32.PACK_AB R28, R172, R47 ;  /* 0x0000002fac1c723e */ /* 0x000fe200000000ff */
[----:B------:R-:W-:Y:S01]  /*9ae0*/  FADD R47, R47, R48 ;  /* 0x000000302f2f7221 */ /* 0x000fe20000000000 */
[----:B---3--:R-:W-:-:S02]  /*9af0*/  F2FP.F16.F32.PACK_AB R29, R151, R150 ;  /* 0x00000096971d723e */ /* 0x008fc400000000ff */
[----:B------:R-:W-:Y:S02]  /*9b00*/  F2FP.F16.F32.PACK_AB R30, R153, R152 ;  /* 0x00000098991e723e */ /* 0x000fe400000000ff */
[----:B------:R-:W-:Y:S02]  /*9b10*/  F2FP.F16.F32.PACK_AB R31, R155, R154 ;  /* 0x0000009a9b1f723e */ /* 0x000fe400000000ff */
[----:B--2---:R-:W-:Y:S02]  /*9b20*/  F2FP.F16.F32.PACK_AB R32, R143, R156 ;  /* 0x0000009c8f20723e */ /* 0x004fe400000000ff */
[----:B0-----:R-:W-:Y:S02]  /*9b30*/  F2FP.F16.F32.PACK_AB R33, R145, R144 ;  /* 0x000000909121723e */ /* 0x001fe400000000ff */
[----:B------:R-:W-:Y:S02]  /*9b40*/  F2FP.F16.F32.PACK_AB R34, R147, R146 ;  /* 0x000000929322723e */ /* 0x000fe400000000ff */
[----:B------:R-:W-:Y:S01]  /*9b50*/  F2FP.F16.F32.PACK_AB R35, R149, R148 ;  /* 0x000000949523723e */ /* 0x000fe200000000ff */
[----:B------:R-:W-:Y:S01]  /*9b60*/  STS.U16 [R3+UR9+0xc000], R36 ;  /* 0x00c0002403007988 */ /* 0x000fe20008000409 */
[----:B------:R-:W-:-:S03]  /*9b70*/  FADD R93, -R142, R93 ;  /* 0x0000005d8e5d7221 */ /* 0x000fc60000000100 */
[----:B------:R-:W-:Y:S01]  /*9b80*/  STS.U16 [R3+UR9+0xc400], R38 ;  /* 0x00c4002603007988 */ /* 0x000fe20008000409 */
[----:B------:R-:W-:-:S03]  /*9b90*/  FADD R157, R172, R47 ;  /* 0x0000002fac9d7221 */ /* 0x000fc60000000000 */
[----:B-----5:R-:W-:Y:S04]  /*9ba0*/  STS.U16 [R3+UR9+0xc800], R40 ;  /* 0x00c8002803007988 */ /* 0x020fe80008000409 */
[----:B------:R-:W-:Y:S04]  /*9bb0*/  STS.U16 [R3+UR9+0xcc00], R42 ;  /* 0x00cc002a03007988 */ /* 0x000fe80008000409 */
[----:B------:R-:W-:Y:S04]  /*9bc0*/  STS.U16 [R3+UR9+0xd000], R44 ;  /* 0x00d0002c03007988 */ /* 0x000fe80008000409 */
[----:B------:R-:W-:Y:S04]  /*9bd0*/  STS.U16 [R3+UR9+0xd400], R46 ;  /* 0x00d4002e03007988 */ /* 0x000fe80008000409 */
[----:B------:R0:W-:Y:S04]  /*9be0*/  STS.U16 [R3+UR9+0xd800], R66 ;  /* 0x00d8004203007988 */ /* 0x0001e80008000409 */
[----:B------:R1:W-:Y:S01]  /*9bf0*/  STS.U16 [R3+UR9+0xdc00], R158 ;  /* 0x00dc009e03007988 */ /* 0x0003e20008000409 */
[----:B------:R-:W-:Y:S03]  /*9c00*/  STTM.x32 tmem[UR21], R4 ;  /* 0x00000004000079ed */ /* 0x000fe600082c0015 */
[----:B----4-:R1:W-:Y:S04]  /*9c10*/  STS.U16 [R2+UR9+0xc200], R159 ;  /* 0x00c2009f02007988 */ /* 0x0103e80008000409 */
[----:B------:R1:W-:Y:S04]  /*9c20*/  STS.U16 [R2+UR9+0xc600], R161 ;  /* 0x00c600a102007988 */ /* 0x0003e80008000409 */
[----:B------:R1:W-:Y:S04]  /*9c30*/  STS.U16 [R2+UR9+0xca00], R165 ;  /* 0x00ca00a502007988 */ /* 0x0003e80008000409 */
[----:B------:R1:W-:Y:S04]  /*9c40*/  STS.U16 [R2+UR9+0xce00], R167 ;  /* 0x00ce00a702007988 */ /* 0x0003e80008000409 */
[----:B------:R1:W-:Y:S04]  /*9c50*/  STS.U16 [R2+UR9+0xd200], R171 ;  /* 0x00d200ab02007988 */ /* 0x0003e80008000409 */
[----:B------:R1:W-:Y:S04]  /*9c60*/  STS.U16 [R2+UR9+0xd600], R173 ;  /* 0x00d600ad02007988 */ /* 0x0003e80008000409 */
[----:B------:R1:W-:Y:S04]  /*9c70*/  STS.U16 [R2+UR9+0xda00], R175 ;  /* 0x00da00af02007988 */ /* 0x0003e80008000409 */
[----:B------:R1:W-:Y:S01]  /*9c80*/  STS.U16 [R2+UR9+0xde00], R177 ;  /* 0x00de00b102007988 */ /* 0x0003e20008000409 */
[----:B------:R-:W-:Y:S01]  /*9c90*/  FMUL R93, R93, 1.4426950216293334961 ;  /* 0x3fb8aa3b5d5d7820 */ /* 0x000fe20000400000 */
[----:B------:R-:W2:Y:S02]  /*9ca0*/  FENCE.VIEW.ASYNC.T ;  /* 0x00000000000073c6 */ /* 0x000ea40000000200 */
[----:B--2---:R-:W-:Y:S06]  /*9cb0*/  BAR.SYNC.DEFER_BLOCKING 0x0 ;  /* 0x0000000000007b1d */ /* 0x004fec0000010000 */
[----:B0-----:R-:W0:Y:S01]  /*9cc0*/  LDTM.x64 R4, tmem[UR11] ;  /* 0x0000000b000479ee */ /* 0x001e220008340000 */
[----:B------:R-:W0:Y:S01]  /*9cd0*/  MUFU.EX2 R93, R93 ;  /* 0x0000005d005d7308 */ /* 0x000e220000000800 */
[----:B------:R-:W-:Y:S01]  /*9ce0*/  NOP ;  /* 0x0000000000007918 */ /* 0x000fe20000000000 */
[C---:B0-----:R-:W-:Y:S01]  /*9cf0*/  FMUL R4, R93.reuse, R4 ;  /* 0x000000045d047220 */ /* 0x041fe20000400000 */
        /* <DEDUP_REMOVED lines=63> */
[----:B------:R1:W-:Y:S01]  /*a0f0*/  STTM.x64 tmem[UR11], R4 ;  /* 0x00000004000079ed */ /* 0x0003e2000834000b */
[----:B------:R-:W0:Y:S02]  /*a100*/  FENCE.VIEW.ASYNC.T ;  /* 0x00000000000073c6 */ /* 0x000e240000000200 */
[----:B0-----:R-:W-:Y:S01]  /*a110*/  BAR.SYNC.DEFER_BLOCKING 0x0 ;  /* 0x0000000000007b1d */ /* 0x001fe20000010000 */
[----:B------:R-:W-:-:S04]  /*a120*/  FADD R150, R150, R157 ;  /* 0x0000009d96967221 */ /* 0x000fc80000000000 */
[----:B------:R-:W-:-:S04]  /*a130*/  FADD R151, R151, R150 ;  /* 0x0000009697977221 */ /* 0x000fc80000000000 */
[----:B------:R-:W-:-:S04]  /*a140*/  FADD R152, R152, R151 ;  /* 0x0000009798987221 */ /* 0x000fc80000000000 */
[----:B------:R-:W-:Y:S01]  /*a150*/  FADD R153, R153, R152 ;  /* 0x0000009899997221 */ /* 0x000fe20000000000 */
[----:B------:R0:W-:Y:S06]  /*a160*/  MEMBAR.ALL.CTA ;  /* 0x0000000000007992 */ /* 0x0001ec0000008000 */
[----:B0-----:R-:W0:Y:S01]  /*a170*/  FENCE.VIEW.ASYNC.S ;  /* 0x00000000000073c6 */ /* 0x001e220000000000 */
        /* <DEDUP_REMOVED lines=8> */
[----:B------:R-:W-:-:S03]  /*a200*/  ULEA UR30, UR23, UR9, 0x3 ;  /* 0x00000009171e7291 */ /* 0x000fc6000f8e18ff */
[----:B------:R-:W-:Y:S01]  /*a210*/  FADD R148, R148, R147 ;  /* 0x0000009394947221 */ /* 0x000fe20000000000 */
[----:B------:R-:W-:-:S03]  /*a220*/  IMAD.MOV.U32 R143, RZ, RZ, R90 ;  /* 0x000000ffff8f7224 */ /* 0x000fc600078e005a */
[----:B------:R-:W-:Y:S01]  /*a230*/  FADD R148, R149, R148 ;  /* 0x0000009495947221 */ /* 0x000fe20000000000 */
[----:B------:R-:W-:Y:S01]  /*a240*/  UIADD3 UR30, UPT, UPT, UR30, 0xe000, URZ ;  /* 0x0000e0001e1e7890 */ /* 0x000fe2000fffe0ff */
[----:B0-----:R-:W-:Y:S06]  /*a250*/  BAR.SYNC.DEFER_BLOCKING 0x0 ;  /* 0x0000000000007b1d */ /* 0x001fec0000010000 */
[----:B------:R-:W-:Y:S05]  /*a260*/  BRA.U UP1, `(.L_x_19) ;  /* 0x0000000101a07547 */ /* 0x000fea000b800000 */
[----:B------:R-:W-:Y:S02]  /*a270*/  UIADD3 UR6, UPT, UPT, UR8, 0x108, URZ ;  /* 0x0000010808067890 */ /* 0x000fe4000fffe0ff */
[----:B------:R-:W-:Y:S02]  /*a280*/  UIADD3 UR29, UPT, UPT, UR8, 0x110, URZ ;  /* 0x00000110081d7890 */ /* 0x000fe4000fffe0ff */
[----:B------:R-:W-:Y:S02]  /*a290*/  UIADD3 UR68, UPT, UPT, UR8, 0x118, URZ ;  /* 0x0000011808447890 */ /* 0x000fe4000fffe0ff */
[----:B------:R-:W-:Y:S02]  /*a2a0*/  UIADD3 UR69, UPT, UPT, UR8, 0x40, URZ ;  /* 0x0000004008457890 */ /* 0x000fe4000fffe0ff */
[----:B------:R-:W-:Y:S02]  /*a2b0*/  UIADD3 UR70, UPT, UPT, UR8, 0x120, URZ ;  /* 0x0000012008467890 */ /* 0x000fe4000fffe0ff */
[----:B------:R-:W-:-:S02]  /*a2c0*/  UIADD3 UR71, UPT, UPT, UR8, 0x40, URZ ;  /* 0x0000004008477890 */ /* 0x000fc4000fffe0ff */
[----:B------:R-:W-:Y:S02]  /*a2d0*/  UIADD3 UR72, UPT, UPT, UR8, 0x128, URZ ;  /* 0x0000012808487890 */ /* 0x000fe4000fffe0ff */
[----:B------:R-:W-:Y:S02]  /*a2e0*/  UIADD3 UR73, UPT, UPT, UR8, 0x40, URZ ;  /* 0x0000004008497890 */ /* 0x000fe4000fffe0ff */
[----:B------:R-:W-:Y:S01]  /*a2f0*/  UIADD3 UR74, UPT, UPT, UR8, 0x130, URZ ;  /* 0x00000130084a7890 */ /* 0x000fe2000fffe0ff */
[----:B------:R-:W-:Y:S01]  /*a300*/  UMOV UR24, 0x0 ;  /* 0x0000000000187882 */ /* 0x000fe20000000000 */
[----:B------:R-:W-:Y:S01]  /*a310*/  UMOV UR25, 0x8100010 ;  /* 0x0810001000197882 */ /* 0x000fe20000000000 */
[----:B------:R-:W-:Y:S02]  /*a320*/  UIADD3 UR75, UPT, UPT, UR8, 0x40, URZ ;  /* 0x00000040084b7890 */ /* 0x000fe4000fffe0ff */
[----:B------:R0:W-:Y:S01]  /*a330*/  UTCHMMA tmem[UR20], gdesc[UR18], tmem[UR8], tmem[UR24], idesc[UR25], UPT ;  /* 0x00ff1812140079ea */ /* 0x0001e2000b800008 */
[----:B------:R-:W-:Y:S01]  /*a340*/  UIADD3 UR76, UPT, UPT, UR8, 0x138, URZ ;  /* 0x00000138084c7890 */ /* 0x000fe2000fffe0ff */
[----:B------:R-:W-:Y:S01]  /*a350*/  UMOV UR66, 0x0 ;  /* 0x0000000000427882 */ /* 0x000fe20000000000 */
        /* <DEDUP_REMOVED lines=14> */
[----:B------:R-:W-:Y:S01]  /*a440*/  UMOV UR4, UR30 ;  /* 0x0000001e00047c82 */ /* 0x000fe20008000000 */
[----:B------:R-:W-:Y:S01]  /*a450*/  UMOV UR5, URZ ;  /* 0x000000ff00057c82 */ /* 0x000fe20008000000 */
[----:B------:R0:W-:Y:S01]  /*a460*/  UTCHMMA tmem[UR70], gdesc[UR18], tmem[UR69], tmem[UR60], idesc[UR61], UPT ;  /* 0x00ff3c12460079ea */ /* 0x0001e2000b800045 */
[----:B------:R-:W-:Y:S01]  /*a470*/  UMOV UR26, 0x0 ;  /* 0x00000000001a7882 */ /* 0x000fe20000000000 */
[----:B------:R-:W-:Y:S01]  /*a480*/  UMOV UR27, 0x8100010 ;  /* 0x08100010001b7882 */ /* 0x000fe20000000000 */
[----:B------:R0:W-:Y:S01]  /*a490*/  UTCHMMA tmem[UR72], gdesc[UR46], tmem[UR71], tmem[UR58], idesc[UR59], UPT ;  /* 0x00ff3a2e480079ea */ /* 0x0001e2000b800047 */
[----:B------:R-:W-:Y:S01]  /*a4a0*/  UMOV UR4, UR4 ;  /* 0x0000000400047c82 */ /* 0x000fe20008000000 */
[----:B------:R0:W-:Y:S01]  /*a4b0*/  UTCHMMA tmem[UR74], gdesc[UR52], tmem[UR73], tmem[UR56], idesc[UR57], UPT ;  /* 0x00ff38344a0079ea */ /* 0x0001e2000b800049 */
[----:B------:R0:W-:Y:S01]  /*a4c0*/  UTCHMMA tmem[UR76], gdesc[UR54], tmem[UR75], tmem[UR26], idesc[UR27], UPT ;  /* 0x00ff1a364c0079ea */ /* 0x0001e2000b80004b */
[----:B------:R0:W-:Y:S01]  /*a4d0*/  UTCBAR [UR4], URZ ;  /* 0x000000ff040073e9 */ /* 0x0001e200080000ff */
[----:B------:R-:W-:Y:S01]  /*a4e0*/  NOP ;  /* 0x0000000000007918 */ /* 0x000fe20000000000 */
.L_x_19:
[----:B------:R-:W-:Y:S01]  /*a4f0*/  ISETP.GE.U32.AND P0, PT, R88, R87, PT ;  /* 0x000000575800720c */ /* 0x000fe20003f06070 */
[----:B------:R-:W-:Y:S01]  /*a500*/  UIADD3 UR23, UPT, UPT, UR23, 0x1, URZ ;  /* 0x0000000117177890 */ /* 0x000fe2000fffe0ff */
[----:B------:R-:W-:Y:S02]  /*a510*/  VIADD R92, R92, UR22 ;  /* 0x000000165c5c7c36 */ /* 0x000fe40008000000 */
[----:B------:R-:W-:Y:S01]  /*a520*/  FFMA R86, R93, R86, R148 ;  /* 0x000000565d567223 */ /* 0x000fe20000000094 */
[----:B------:R-:W-:Y:S01]  /*a530*/  ISETP.GE.U32.AND.EX P0, PT, R89, RZ, PT, P0 ;  /* 0x000000ff5900720c */ /* 0x000fe20003f06100 */
[----:B------:R-:W-:Y:S01]  /*a540*/  UISETP.GT.AND UP2, UPT, UR23, 0x1, UPT ;  /* 0x000000011700788c */ /* 0x000fe2000bf44270 */
[----:B------:R-:W-:Y:S01]  /*a550*/  IADD3 R91, PT, PT, R69, R91, RZ ;  /* 0x0000005b455b7210 */ /* 0x000fe20007ffe0ff */
[----:B------:R-:W-:Y:S02]  /*a560*/  IMAD.MOV.U32 R93, RZ, RZ, R142 ;  /* 0x000000ffff5d7224 */ /* 0x000fe400078e008e */
[----:B0-----:R-:W-:-:S02]  /*a570*/  USEL UR4, URZ, 0x1, !UP2 ;  /* 0x00000001ff047887 */ /* 0x001fc4000d000000 */
[----:B------:R-:W-:-:S04]  /*a580*/  USEL UR23, UR23, URZ, !UP2 ;  /* 0x000000ff17177287 */ /* 0x000fc8000d000000 */
[----:B------:R-:W-:Y:S02]  /*a590*/  LOP3.LUT R90, R90, UR4, RZ, 0x3c, !PT ;  /* 0x000000045a5a7c12 */ /* 0x000fe4000f8e3cff */
[----:B------:R-:W-:Y:S06]  /*a5a0*/  @!P0 BRA `(.L_x_20) ;  /* 0xffffffb400788947 */ /* 0x000fec000383ffff */
[----:B------:R-:W-:Y:S01]  /*a5b0*/  ISETP.GE.AND P0, PT, R68, 0x1, PT ;  /* 0x000000014400780c */ /* 0x000fe20003f06270 */
[----:B------:R-:W-:-:S12]  /*a5c0*/  IMAD.MOV.U32 R93, RZ, RZ, R142 ;  /* 0x000000ffff5d7224 */ /* 0x000fd800078e008e */
[----:B------:R-:W-:Y:S05]  /*a5d0*/  @!P0 BRA `(.L_x_15) ;  /* 0x0000000000108947 */ /* 0x000fea0003800000 */
[----:B-1----:R-:W-:-:S04]  /*a5e0*/  IMAD.U32 R2, R143, -0x80000000, RZ ;  /* 0x800000008f027824 */ /* 0x002fc800078e00ff */
[----:B------:R-:W0:Y:S02]  /*a5f0*/  SYNCS.PHASECHK.TRANS64.TRYWAIT P0, [UR30], R2 ;  /* 0x00000002ff0075a7 */ /* 0x000e24000800111e */
[----:B0-----:R-:W-:Y:S05]  /*a600*/  @!P0 BRA `(.L_x_21) ;  /* 0x00000028003c8947 */ /* 0x001fea0003800000 */
.L_x_27:
[----:B------:R-:W-:-:S07]  /*a610*/  IMAD.MOV.U32 R93, RZ, RZ, R142 ;  /* 0x000000ffff5d7224 */ /* 0x000fce00078e008e */
.L_x_15:
[C---:B-1----:R-:W-:Y:S01]  /*a620*/  FMUL R2, R86.reuse, 8388608 ;  /* 0x4b00000056027820 */ /* 0x042fe20000400000 */
[----:B------:R-:W-:Y:S01]  /*a630*/  BAR.SYNC.DEFER_BLOCKING 0x0 ;  /* 0x0000000000007b1d */ /* 0x000fe20000010000 */
[C---:B------:R-:W-:Y:S01]  /*a640*/  FSETP.GEU.AND P2, PT, R86.reuse, 1.175494350822287508e-38, PT ;  /* 0x008000005600780b */ /* 0x040fe20003f4e000 */
[----:B0-----:R-:W-:Y:S01]  /*a650*/  IMAD.MOV.U32 R5, RZ, RZ, 0x3dc6b27f ;  /* 0x3dc6b27fff057424 */ /* 0x001fe200078e00ff */
[----:B------:R-:W-:Y:S02]  /*a660*/  FSETP.GT.AND P1, PT, |R86|, 8.50705917302346158658e+37, PT ;  /* 0x7e8000005600780b */ /* 0x000fe40003f24200 */
[----:B------:R-:W-:Y:S01]  /*a670*/  FSEL R70, R2, R86, !P2 ;  /* 0x0000005602467208 */ /* 0x000fe20005000000 */
[----:B------:R-:W0:Y:S01]  /*a680*/  LDCU.64 UR4, c[0x0][0x3e0] ;  /* 0x00007c00ff0477ac */ /* 0x000e220008000a00 */
[----:B------:R-:W-:Y:S01]  /*a690*/  FSETP.GEU.AND P0, PT, |R86|, 1.175494350822287508e-38, PT ;  /* 0x008000005600780b */ /* 0x000fe20003f0e200 */
[----:B------:R-:W1:Y:S01]  /*a6a0*/  LDC.64 R72, c[0x0][0x398] ;  /* 0x0000e600ff487b82 */ /* 0x000e620000000a00 */
[----:B------:R-:W-:-:S02]  /*a6b0*/  IADD3 R2, PT, PT, R70, -0x3f3504f3, RZ ;  /* 0xc0cafb0d46027810 */ /* 0x000fc40007ffe0ff */
[----:B------:R-:W-:Y:S02]  /*a6c0*/  ISETP.GE.U32.AND P3, PT, R70, 0x7f800000, PT ;  /* 0x7f8000004600780c */ /* 0x000fe40003f66070 */
[----:B------:R-:W-:-:S03]  /*a6d0*/  LOP3.LUT R3, R2, 0xff800000, RZ, 0xc0, !PT ;  /* 0xff80000002037812 */ /* 0x000fc600078ec0ff */
[----:B------:R-:W-:Y:S02]  /*a6e0*/  @P1 FMUL R86, R86, 0.25 ;  /* 0x3e80000056561820 */ /* 0x000fe40000400000 */
[----:B------:R-:W-:Y:S01]  /*a6f0*/  IMAD.IADD R2, R70, 0x1, -R3 ;  /* 0x0000000146027824 */ /* 0x000fe200078e0a03 */
[----:B------:R-:W-:Y:S01]  /*a700*/  I2FP.F32.S32 R3, R3 ;  /* 0x0000000300037245 */ /* 0x000fe20000201400 */
[----:B------:R-:W-:Y:S02]  /*a710*/  @!P0 FMUL R86, R86, 16777216 ;  /* 0x4b80000056568820 */ /* 0x000fe40000400000 */
[----:B------:R-:W-:Y:S01]  /*a720*/  FADD R68, R2, -1 ;  /* 0xbf80000002447421 */ /* 0x000fe20000000000 */
[----:B------:R-:W-:Y:S01]  /*a730*/  FSEL R2, RZ, -23, P2 ;  /* 0xc1b80000ff027808 */ /* 0x000fe20001000000 */
[----:B------:R-:W2:Y:S02]  /*a740*/  @!P5 SYNCS.CCTL.IV [UR9+0xe000] ;  /* 0x00e00000ff00d9b1 */ /* 0x000ea40008000009 */
[----:B--2---:R-:W-:Y:S01]  /*a750*/  BAR.SYNC.DEFER_BLOCKING 0x0 ;  /* 0x0000000000007b1d */ /* 0x004fe20000010000 */
[----:B------:R-:W-:Y:S01]  /*a760*/  FFMA.FTZ R5, R68, R5, -0.16845393180847167969 ;  /* 0xbe2c7f3044057423 */ /* 0x000fe20000010005 */
[----:B0-----:R-:W-:Y:S01]  /*a770*/  UIMAD UR4, UR7, UR4, URZ ;  /* 0x00000004070472a4 */ /* 0x001fe2000f8e02ff */
[----:B------:R-:W-:Y:S01]  /*a780*/  FFMA.FTZ R2, R3, 1.1920928955078125e-07, R2 ;  /* 0x3400000003027823 */ /* 0x000fe20000010002 */
[----:B------:R-:W-:-:S02]  /*a790*/  IMAD R3, R0, UR5, RZ ;  /* 0x0000000500037c24 */ /* 0x000fc4000f8e02ff */
[C---:B------:R-:W-:Y:S01]  /*a7a0*/  FFMA.FTZ R5, R68.reuse, R5, 0.1716887056827545166 ;  /* 0x3e2fcf2a44057423 */ /* 0x040fe20000010005 */
[----:B------:R-:W0:Y:S01]  /*a7b0*/  MUFU.RCP R191, R86 ;  /* 0x0000005600bf7308 */ /* 0x000e220000001000 */
[----:B------:R-:W-:Y:S01]  /*a7c0*/  USHF.L.U32 UR5, UR4, 0x1, URZ ;  /* 0x0000000104057899 */ /* 0x000fe200080006ff */
[----:B------:R-:W-:Y:S02]  /*a7d0*/  IMAD.SHL.U32 R71, R3, 0x2, RZ ;  /* 0x0000000203477824 */ /* 0x000fe400078e00ff */
[----:B------:R-:W-:Y:S01]  /*a7e0*/  FFMA.FTZ R5, R68, R5, -0.17900948226451873779 ;  /* 0xbe374e4344057423 */ /* 0x000fe20000010005 */
[----:B------:R-:W-:-:S03]  /*a7f0*/  FSETP.NEU.AND P2, PT, R70, RZ, PT ;  /* 0x000000ff4600720b */ /* 0x000fc60003f4d000 */
[----:B------:R-:W-:-:S04]  /*a800*/  FFMA.FTZ R5, R68, R5, 0.20512372255325317383 ;  /* 0x3e520bf444057423 */ /* 0x000fc80000010005 */
[----:B------:R-:W-:-:S04]  /*a810*/  FFMA.FTZ R5, R68, R5, -0.24046532809734344482 ;  /* 0xbe763c8b44057423 */ /* 0x000fc80000010005 */
[C---:B------:R-:W-:Y:S02]  /*a820*/  FFMA.FTZ R69, R68.reuse, R5, 0.28857114911079406738 ;  /* 0x3e93bf9944457423 */ /* 0x040fe40000010005 */
[----:B------:R-:W2:Y:S01]  /*a830*/  LDTM.x64 R4, tmem[UR11] ;  /* 0x0000000b000479ee */ /* 0x000ea20008340000 */
[----:B------:R-:W3:Y:S01]  /*a840*/  @!P5 SYNCS.CCTL.IV [UR9+0xe008] ;  /* 0x00e00800ff00d9b1 */ /* 0x000ee20008000009 */
[----:B------:R-:W-:Y:S01]  /*a850*/  FFMA.FTZ R69, R68, R69, -0.36067417263984680176 ;  /* 0xbeb8aa4944457423 */ /* 0x000fe20000010045 */
[----:B------:R-:W-:-:S03]  /*a860*/  NOP ;  /* 0x0000000000007918 */ /* 0x000fc60000000000 */
[----:B------:R-:W-:-:S04]  /*a870*/  FFMA.FTZ R69, R68, R69, 0.48089820146560668945 ;  /* 0x3ef6384a44457423 */ /* 0x000fc80000010045 */
[----:B------:R-:W-:-:S04]  /*a880*/  FFMA.FTZ R69, R68, R69, -0.72134751081466674805 ;  /* 0xbf38aa3b44457423 */ /* 0x000fc80000010045 */
[----:B------:R-:W-:-:S04]  /*a890*/  FMUL R69, R68, R69 ;  /* 0x0000004544457220 */ /* 0x000fc80000400000 */
[----:B------:R-:W-:-:S04]  /*a8a0*/  FMUL R69, R68, R69 ;  /* 0x0000004544457220 */ /* 0x000fc80000400000 */
[----:B------:R-:W-:Y:S01]  /*a8b0*/  FFMA.FTZ R69, R68, 1.4426950216293334961, R69 ;  /* 0x3fb8aa3b44457823 */ /* 0x000fe20000010045 */
[----:B------:R-:W-:-:S04]  /*a8c0*/  IMAD.HI R68, R3, 0x2, RZ ;  /* 0x0000000203447827 */ /* 0x000fc800078e02ff */
[----:B--2---:R-:W-:Y:S01]  /*a8d0*/  @P1 FMUL R4, R4, 0.25 ;  /* 0x3e80000004041820 */ /* 0x004fe20000400000 */
[----:B------:R-:W-:Y:S01]  /*a8e0*/  @P1 FMUL R5, R5, 0.25 ;  /* 0x3e80000005051820 */ /* 0x000fe20000400000 */
[----:B------:R-:W-:Y:S01]  /*a8f0*/  @P1 FMUL R6, R6, 0.25 ;  /* 0x3e80000006061820 */ /* 0x000fe20000400000 */
[----:B------:R-:W-:Y:S01]  /*a900*/  @P1 FMUL R7, R7, 0.25 ;  /* 0x3e80000007071820 */ /* 0x000fe20000400000 */
[----:B------:R-:W-:Y:S01]  /*a910*/  @!P0 FMUL R4, R4, 16777216 ;  /* 0x4b80000004048820 */ /* 0x000fe20000400000 */
[----:B------:R-:W-:Y:S01]  /*a920*/  @!P0 FMUL R5, R5, 16777216 ;  /* 0x4b80000005058820 */ /* 0x000fe20000400000 */
[----:B------:R-:W-:Y:S01]  /*a930*/  FADD R69, R2, R69 ;  /* 0x0000004502457221 */ /* 0x000fe20000000000 */
[----:B------:R-:W-:Y:S02]  /*a940*/  @P3 IMAD.MOV.U32 R2, RZ, RZ, 0x7f800000 ;  /* 0x7f800000ff023424 */ /* 0x000fe400078e00ff */
[C---:B0-----:R-:W-:Y:S01]  /*a950*/  FMUL R4, R191.reuse, R4 ;  /* 0x00000004bf047220 */ /* 0x041fe20000400000 */
[----:B------:R-:W-:Y:S01]  /*a960*/  FMUL R5, R191, R5 ;  /* 0x00000005bf057220 */ /* 0x000fe20000400000 */
[----:B------:R-:W-:Y:S01]  /*a970*/  @P1 FMUL R15, R15, 0.25 ;  /* 0x3e8000000f0f1820 */ /* 0x000fe20000400000 */
[----:B------:R-:W-:Y:S01]  /*a980*/  @!P0 FMUL R6, R6, 16777216 ;  /* 0x4b80000006068820 */ /* 0x000fe20000400000 */
[----:B------:R-:W-:Y:S01]  /*a990*/  @!P0 FMUL R7, R7, 16777216 ;  /* 0x4b80000007078820 */ /* 0x000fe20000400000 */
[----:B------:R-:W-:Y:S01]  /*a9a0*/  @P1 FMUL R13, R13, 0.25 ;  /* 0x3e8000000d0d1820 */ /* 0x000fe20000400000 */
[----:B------:R-:W-:Y:S01]  /*a9b0*/  F2FP.F16.F32.PACK_AB R4, R5, R4 ;  /* 0x000000040504723e */ /* 0x000fe200000000ff */
[----:B------:R-:W-:Y:S01]  /*a9c0*/  @P1 FMUL R14, R14, 0.25 ;  /* 0x3e8000000e0e1820 */ /* 0x000fe20000400000 */
[----:B------:R-:W0:Y:S01]  /*a9d0*/  LDC R5, c[0x0][0x3e8] ;  /* 0x0000fa00ff057b82 */ /* 0x000e220000000800 */
[----:B------:R-:W-:Y:S01]  /*a9e0*/  @P3 FFMA.FTZ R69, R70, R2, +INF ;  /* 0x7f80000046453423 */ /* 0x000fe20000010002 */
[----:B------:R-:W-:Y:S01]  /*a9f0*/  @P1 FMUL R21, R21, 0.25 ;  /* 0x3e80000015151820 */ /* 0x000fe20000400000 */
[----:B-1----:R-:W-:Y:S01]  /*aa00*/  IADD3 R2, P3, P6, R71, UR5, R72 ;  /* 0x0000000547027c10 */ /* 0x002fe2000fe7e048 */
[----:B------:R-:W-:Y:S01]  /*aa10*/  @!P0 FMUL R15, R15, 16777216 ;  /* 0x4b8000000f0f8820 */ /* 0x000fe20000400000 */
[C---:B------:R-:W-:Y:S01]  /*aa20*/  FMUL R193, R191.reuse, R6 ;  /* 0x00000006bfc17220 */ /* 0x040fe20000400000 */
[----:B------:R-:W-:Y:S01]  /*aa30*/  UIMAD.WIDE UR4, UR4, 0x2, URZ ;  /* 0x00000002040478a5 */ /* 0x000fe2000f8e02ff */
[----:B------:R-:W-:Y:S01]  /*aa40*/  @P1 FMUL R16, R16, 0.25 ;  /* 0x3e80000010101820 */ /* 0x000fe20000400000 */
[----:B------:R-:W-:Y:S01]  /*aa50*/  FMUL R6, R191, R7 ;  /* 0x00000007bf067220 */ /* 0x000fe20000400000 */
[----:B------:R-:W-:Y:S01]  /*aa60*/  @P1 FMUL R9, R9, 0.25 ;  /* 0x3e80000009091820 */ /* 0x000fe20000400000 */
[----:B------:R-:W-:Y:S01]  /*aa70*/  @P1 FMUL R17, R17, 0.25 ;  /* 0x3e80000011111820 */ /* 0x000fe20000400000 */
[----:B------:R-:W-:Y:S01]  /*aa80*/  @!P0 FMUL R13, R13, 16777216 ;  /* 0x4b8000000d0d8820 */ /* 0x000fe20000400000 */
[----:B------:R-:W-:Y:S01]  /*aa90*/  @!P0 FMUL R14, R14, 16777216 ;  /* 0x4b8000000e0e8820 */ /* 0x000fe20000400000 */
[----:B------:R-:W-:Y:S01]  /*aaa0*/  @P1 FMUL R20, R20, 0.25 ;  /* 0x3e80000014141820 */ /* 0x000fe20000400000 */
[----:B------:R-:W-:Y:S01]  /*aab0*/  @P1 FMUL R29, R29, 0.25 ;  /* 0x3e8000001d1d1820 */ /* 0x000fe20000400000 */
[----:B------:R-:W-:Y:S01]  /*aac0*/  @!P0 FMUL R21, R21, 16777216 ;  /* 0x4b80000015158820 */ /* 0x000fe20000400000 */
[----:B------:R-:W-:Y:S01]  /*aad0*/  @P1 FMUL R8, R8, 0.25 ;  /* 0x3e80000008081820 */ /* 0x000fe20000400000 */
[----:B------:R-:W-:Y:S01]  /*aae0*/  @P1 FMUL R27, R27, 0.25 ;  /* 0x3e8000001b1b1820 */ /* 0x000fe20000400000 */
[----:B------:R-:W-:Y:S01]  /*aaf0*/  FMUL R139, R191, R15 ;  /* 0x0000000fbf8b7220 */ /* 0x000fe20000400000 */
[----:B------:R-:W-:Y:S01]  /*ab00*/  @P1 FMUL R19, R19, 0.25 ;  /* 0x3e80000013131820 */ /* 0x000fe20000400000 */
[----:B------:R-:W-:Y:S01]  /*ab10*/  @!P0 FMUL R16, R16, 16777216 ;  /* 0x4b80000010108820 */ /* 0x000fe20000400000 */
[----:B------:R-:W-:Y:S01]  /*ab20*/  @!P0 FMUL R9, R9, 16777216 ;  /* 0x4b80000009098820 */ /* 0x000fe20000400000 */
[----:B------:R-:W-:Y:S01]  /*ab30*/  @!P0 FMUL R17, R17, 16777216 ;  /* 0x4b80000011118820 */ /* 0x000fe20000400000 */
[----:B------:R-:W-:Y:S01]  /*ab40*/  FMUL R137, R191, R13 ;  /* 0x0000000dbf897220 */ /* 0x000fe20000400000 */
[----:B0-----:R-:W-:-:S02]  /*ab50*/  IMAD R7, R5, 0x30, RZ ;  /* 0x0000003005077824 */ /* 0x001fc400078e02ff */
[----:B------:R-:W-:Y:S01]  /*ab60*/  FMUL R138, R191, R14 ;  /* 0x0000000ebf8a7220 */ /* 0x000fe20000400000 */
[----:B------:R-:W-:Y:S01]  /*ab70*/  IMAD R15, R5, 0x18, RZ ;  /* 0x00000018050f7824 */ /* 0x000fe200078e02ff */
[----:B------:R-:W-:Y:S01]  /*ab80*/  FSEL R192, R69, -INF , P2 ;  /* 0xff80000045c07808 */ /* 0x000fe20001000000 */
[----:B------:R-:W-:Y:S02]  /*ab90*/  IMAD R237, R5, 0x60, RZ ;  /* 0x0000006005ed7824 */ /* 0x000fe400078e02ff */
[----:B------:R-:W-:Y:S01]  /*aba0*/  @P1 FMUL R18, R18, 0.25 ;  /* 0x3e80000012121820 */ /* 0x000fe20000400000 */
[----:B------:R-:W-:Y:S01]  /*abb0*/  @!P0 FMUL R20, R20, 16777216 ;  /* 0x4b80000014148820 */ /* 0x000fe20000400000 */
[----:B------:R-:W-:Y:S01]  /*abc0*/  @!P0 FMUL R29, R29, 16777216 ;  /* 0x4b8000001d1d8820 */ /* 0x000fe20000400000 */
[----:B------:R-:W-:Y:S01]  /*abd0*/  FMUL R145, R191, R21 ;  /* 0x00000015bf917220 */ /* 0x000fe20000400000 */
[----:B------:R-:W-:Y:S01]  /*abe0*/  IADD3.X R3, PT, PT, R68, UR5, R73, P3, P6 ;  /* 0x0000000544037c10 */ /* 0x000fe20009fec449 */
[----:B------:R-:W-:Y:S01]  /*abf0*/  IMAD R13, R5, 0x6, RZ ;  /* 0x00000006050d7824 */ /* 0x000fe200078e02ff */
[----:B------:R-:W-:Y:S01]  /*ac00*/  IADD3 R14, P2, PT, R7, R2, RZ ;  /* 0x00000002070e7210 */ /* 0x000fe20007f5e0ff */
[----:B------:R-:W-:Y:S01]  /*ac10*/  @P1 FMUL R11, R11, 0.25 ;  /* 0x3e8000000b0b1820 */ /* 0x000fe20000400000 */
[----:B------:R-:W-:Y:S01]  /*ac20*/  @P1 FMUL R25, R25, 0.25 ;  /* 0x3e80000019191820 */ /* 0x000fe20000400000 */
[----:B------:R-:W-:Y:S01]  /*ac30*/  @!P0 FMUL R8, R8, 16777216 ;  /* 0x4b80000008088820 */ /* 0x000fe20000400000 */
[----:B------:R-:W-:Y:S01]  /*ac40*/  @!P0 FMUL R27, R27, 16777216 ;  /* 0x4b8000001b1b8820 */ /* 0x000fe20000400000 */
[----:B------:R-:W-:-:S02]  /*ac50*/  IMAD R21, R5, 0x50, RZ ;  /* 0x0000005005157824 */ /* 0x000fc400078e02ff */
[----:B------:R-:W-:Y:S01]  /*ac60*/  @P1 FMUL R28, R28, 0.25 ;  /* 0x3e8000001c1c1820 */ /* 0x000fe20000400000 */
[----:B------:R-:W-:Y:S01]  /*ac70*/  @P1 FMUL R33, R33, 0.25 ;  /* 0x3e80000021211820 */ /* 0x000fe20000400000 */
[----:B------:R-:W-:Y:S01]  /*ac80*/  @P1 FMUL R37, R37, 0.25 ;  /* 0x3e80000025251820 */ /* 0x000fe20000400000 */
[----:B------:R-:W-:Y:S01]  /*ac90*/  @!P0 FMUL R19, R19, 16777216 ;  /* 0x4b80000013138820 */ /* 0x000fe20000400000 */
[----:B------:R-:W-:Y:S01]  /*aca0*/  FMUL R140, R191, R16 ;  /* 0x00000010bf8c7220 */ /* 0x000fe20000400000 */
[----:B------:R-:W-:Y:S01]  /*acb0*/  @P1 FMUL R10, R10, 0.25 ;  /* 0x3e8000000a0a1820 */ /* 0x000fe20000400000 */
        /* <DEDUP_REMOVED lines=41> */
[C---:B------:R-:W-:Y:S01]  /*af50*/  FMUL R133, R191.reuse, R9 ;  /* 0x00000009bf857220 */ /* 0x040fe20000400000 */
[----:B------:R-:W-:Y:S01]  /*af60*/  FMUL R141, R191, R17 ;  /* 0x00000011bf8d7220 */ /* 0x000fe20000400000 */
[----:B------:R-:W-:Y:S01]  /*af70*/  F2FP.F16.F32.PACK_AB R193, R6, R193 ;  /* 0x000000c106c1723e */ /* 0x000fe200000000ff */
[----:B------:R-:W-:Y:S01]  /*af80*/  @!P0 FMUL R18, R18, 16777216 ;  /* 0x4b80000012128820 */ /* 0x000fe20000400000 */
[----:B------:R-:W-:Y:S01]  /*af90*/  IADD3 R16, P5, PT, R15, R2, RZ ;  /* 0x000000020f107210 */ /* 0x000fe20007fbe0ff */
[C---:B------:R-:W-:Y:S01]  /*afa0*/  FMUL R144, R191.reuse, R20 ;  /* 0x00000014bf907220 */ /* 0x040fe20000400000 */
[----:B------:R-:W-:Y:S01]  /*afb0*/  FMUL R153, R191, R29 ;  /* 0x0000001dbf997220 */ /* 0x000fe20000400000 */
[----:B------:R-:W-:Y:S01]  /*afc0*/  IMAD R17, R5, 0xc, RZ ;  /* 0x0000000c05117824 */ /* 0x000fe200078e02ff */
[----:B------:R-:W-:Y:S01]  /*afd0*/  IADD3 R6, P1, PT, R237, R2, RZ ;  /* 0x00000002ed067210 */ /* 0x000fe20007f3e0ff */
[----:B------:R-:W-:Y:S01]  /*afe0*/  IMAD R9, R5, 0x3, RZ ;  /* 0x0000000305097824 */ /* 0x000fe200078e02ff */
[----:B------:R-:W-:Y:S01]  /*aff0*/  LEA.HI.X.SX32 R15, R15, R3, 0x1, P2 ;  /* 0x000000030f0f7211 */ /* 0x000fe200010f0eff */
[----:B------:R-:W-:Y:S01]  /*b000*/  @!P0 FMUL R11, R11, 16777216 ;  /* 0x4b8000000b0b8820 */ /* 0x000fe20000400000 */
[----:B------:R-:W-:Y:S01]  /*b010*/  @!P0 FMUL R25, R25, 16777216 ;  /* 0x4b80000019198820 */ /* 0x000fe20000400000 */
[C---:B------:R-:W-:Y:S01]  /*b020*/  FMUL R132, R191.reuse, R8 ;  /* 0x00000008bf847220 */ /* 0x040fe20000400000 */
[----:B------:R-:W-:Y:S01]  /*b030*/  FMUL R151, R191, R27 ;  /* 0x0000001bbf977220 */ /* 0x000fe20000400000 */
[----:B------:R-:W-:Y:S01]  /*b040*/  IMAD R29, R5, 0x28, RZ ;  /* 0x00000028051d7824 */ /* 0x000fe200078e02ff */
[-C--:B------:R-:W-:Y:S01]  /*b050*/  IADD3 R20, P2, PT, R13, R2.reuse, RZ ;  /* 0x000000020d147210 */ /* 0x080fe20007f5e0ff */
[----:B------:R-:W-:Y:S01]  /*b060*/  @!P0 FMUL R28, R28, 16777216 ;  /* 0x4b8000001c1c8820 */ /* 0x000fe20000400000 */
[----:B------:R-:W-:Y:S01]  /*b070*/  @!P0 FMUL R33, R33, 16777216 ;  /* 0x4b80000021218820 */ /* 0x000fe20000400000 */
[----:B------:R-:W-:Y:S01]  /*b080*/  @!P0 FMUL R37, R37, 16777216 ;  /* 0x4b80000025258820 */ /* 0x000fe20000400000 */
[----:B------:R-:W-:Y:S01]  /*b090*/  FMUL R143, R191, R19 ;  /* 0x00000013bf8f7220 */ /* 0x000fe20000400000 */
[----:B------:R-:W-:Y:S01]  /*b0a0*/  IMAD R27, R5, 0xa, RZ ;  /* 0x0000000a051b7824 */ /* 0x000fe200078e02ff */
[----:B------:R-:W-:Y:S01]  /*b0b0*/  IADD3 R8, P3, PT, R21, R2, RZ ;  /* 0x0000000215087210 */ /* 0x000fe20007f7e0ff */
[----:B------:R-:W-:Y:S01]  /*b0c0*/  @!P0 FMUL R10, R10, 16777216 ;  /* 0x4b8000000a0a8820 */ /* 0x000fe20000400000 */
[----:B------:R-:W-:Y:S01]  /*b0d0*/  @!P0 FMUL R12, R12, 16777216 ;  /* 0x4b8000000c0c8820 */ /* 0x000fe20000400000 */
[----:B------:R-:W-:Y:S01]  /*b0e0*/  @!P0 FMUL R35, R35, 16777216 ;  /* 0x4b80000023238820 */ /* 0x000fe20000400000 */
[----:B------:R-:W-:-:S02]  /*b0f0*/  IMAD R245, R5, 0x70, RZ ;  /* 0x0000007005f57824 */ /* 0x000fc400078e02ff */
[----:B------:R-:W-:Y:S01]  /*b100*/  FMUL R142, R191, R18 ;  /* 0x00000012bf8e7220 */ /* 0x000fe20000400000 */
[----:B------:R-:W-:Y:S01]  /*b110*/  IMAD R19, R5, 0x48, RZ ;  /* 0x0000004805137824 */ /* 0x000fe200078e02ff */
[----:B------:R-:W-:Y:S01]  /*b120*/  LEA.HI.X.SX32 R7, R7, R3, 0x1, P1 ;  /* 0x0000000307077211 */ /* 0x000fe200008f0eff */
[----:B------:R-:W-:Y:S01]  /*b130*/  @!P0 FMUL R24, R24, 16777216 ;  /* 0x4b80000018188820 */ /* 0x000fe20000400000 */
[C---:B------:R-:W-:Y:S01]  /*b140*/  FMUL R135, R191.reuse, R11 ;  /* 0x0000000bbf877220 */ /* 0x040fe20000400000 */
[----:B------:R-:W-:Y:S01]  /*b150*/  FMUL R149, R191, R25 ;  /* 0x00000019bf957220 */ /* 0x000fe20000400000 */
[----:B------:R-:W-:Y:S01]  /*b160*/  IADD3 R18, P1, PT, R17, R2, RZ ;  /* 0x0000000211127210 */ /* 0x000fe20007f3e0ff */
[----:B------:R-:W-:Y:S01]  /*b170*/  @!P0 FMUL R26, R26, 16777216 ;  /* 0x4b8000001a1a8820 */ /* 0x000fe20000400000 */
[----:B------:R-:W-:Y:S01]  /*b180*/  LEA.HI.X.SX32 R21, R9, R3, 0x1, P2 ;  /* 0x0000000309157211 */ /* 0x000fe200010f0eff */
[C---:B------:R-:W-:Y:S01]  /*b190*/  FMUL R152, R191.reuse, R28 ;  /* 0x0000001cbf987220 */ /* 0x040fe20000400000 */
[C---:B------:R-:W-:Y:S01]  /*b1a0*/  FMUL R157, R191.reuse, R33 ;  /* 0x00000021bf9d7220 */ /* 0x040fe20000400000 */
[----:B------:R-:W-:Y:S01]  /*b1b0*/  FMUL R161, R191, R37 ;  /* 0x00000025bfa17220 */ /* 0x000fe20000400000 */
[----:B------:R-:W-:Y:S01]  /*b1c0*/  IMAD R25, R5, 0x14, RZ ;  /* 0x0000001405197824 */ /* 0x000fe200078e02ff */
[----:B------:R-:W-:Y:S01]  /*b1d0*/  LEA.HI.X.SX32 R9, R29, R3, 0x1, P3 ;  /* 0x000000031d097211 */ /* 0x000fe200018f0eff */
[----:B------:R-:W-:-:S02]  /*b1e0*/  IMAD R11, R5, 0x5, RZ ;  /* 0x00000005050b7824 */ /* 0x000fc400078e02ff */
[----:B------:R-:W-:Y:S01]  /*b1f0*/  @!P0 FMUL R22, R22, 16777216 ;  /* 0x4b80000016168820 */ /* 0x000fe20000400000 */
        /* <DEDUP_REMOVED lines=36> */
[C---:B------:R-:W-:Y:S01]  /*b440*/  FMUL R134, R191.reuse, R10 ;  /* 0x0000000abf867220 */ /* 0x040fe20000400000 */
[C---:B------:R-:W-:Y:S01]  /*b450*/  FMUL R136, R191.reuse, R12 ;  /* 0x0000000cbf887220 */ /* 0x040fe20000400000 */
[----:B------:R-:W-:Y:S01]  /*b460*/  FMUL R159, R191, R35 ;  /* 0x00000023bf9f7220 */ /* 0x000fe20000400000 */
[----:B------:R-:W-:Y:S01]  /*b470*/  IMAD R37, R5, 0x38, RZ ;  /* 0x0000003805257824 */ /* 0x000fe200078e02ff */
[-C--:B------:R-:W-:Y:S01]  /*b480*/  IADD3 R28, P3, PT, R27, R2.reuse, RZ ;  /* 0x000000021b1c7210 */ /* 0x080fe20007f7e0ff */
[----:B------:R-:W-:Y:S01]  /*b490*/  IMAD R33, R5, 0x1c, RZ ;  /* 0x0000001c05217824 */ /* 0x000fe200078e02ff */
[-C--:B------:R-:W-:Y:S01]  /*b4a0*/  IADD3 R10, P0, PT, R245, R2.reuse, RZ ;  /* 0x00000002f50a7210 */ /* 0x080fe20007f1e0ff */
[----:B------:R-:W-:Y:S01]  /*b4b0*/  IMAD R35, R5, 0xe, RZ ;  /* 0x0000000e05237824 */ /* 0x000fe200078e02ff */
[----:B------:R-:W-:Y:S01]  /*b4c0*/  IADD3 R12, P6, PT, R19, R2, RZ ;  /* 0x00000002130c7210 */ /* 0x000fe20007fde0ff */
[----:B------:R-:W-:Y:S01]  /*b4d0*/  FMUL R148, R191, R24 ;  /* 0x00000018bf947220 */ /* 0x000fe20000400000 */
[----:B------:R-:W-:Y:S01]  /*b4e0*/  LEA.HI.X.SX32 R19, R13, R3, 0x1, P1 ;  /* 0x000000030d137211 */ /* 0x000fe200008f0eff */
[----:B------:R-:W-:Y:S01]  /*b4f0*/  FMUL R150, R191, R26 ;  /* 0x0000001abf967220 */ /* 0x000fe20000400000 */
[----:B------:R-:W-:Y:S01]  /*b500*/  IADD3 R24, P1, PT, R29, R2, RZ ;  /* 0x000000021d187210 */ /* 0x000fe20007f3e0ff */
[C---:B------:R-:W-:Y:S01]  /*b510*/  FMUL R147, R191.reuse, R23 ;  /* 0x00000017bf937220 */ /* 0x040fe20000400000 */
[C---:B------:R-:W-:Y:S01]  /*b520*/  FMUL R158, R191.reuse, R34 ;  /* 0x00000022bf9e7220 */ /* 0x040fe20000400000 */
[----:B------:R-:W-:Y:S01]  /*b530*/  FMUL R167, R191, R43 ;  /* 0x0000002bbfa77220 */ /* 0x000fe20000400000 */
[----:B------:R-:W-:Y:S01]  /*b540*/  IADD3 R26, P2, PT, R25, R2, RZ ;  /* 0x00000002191a7210 */ /* 0x000fe20007f5e0ff */
[----:B------:R-:W-:Y:S01]  /*b550*/  FMUL R160, R191, R36 ;  /* 0x00000024bfa07220 */ /* 0x000fe20000400000 */
[----:B------:R-:W-:Y:S01]  /*b560*/  LEA.HI.X.SX32 R29, R11, R3, 0x1, P3 ;  /* 0x000000030b1d7211 */ /* 0x000fe200018f0eff */
[----:B------:R-:W-:Y:S01]  /*b570*/  FMUL R165, R191, R41 ;  /* 0x00000029bfa57220 */ /* 0x000fe20000400000 */
[----:B------:R-:W-:Y:S01]  /*b580*/  IMAD R23, R5, 0x7, RZ ;  /* 0x0000000705177824 */ /* 0x000fe200078e02ff */
[-C--:B------:R-:W-:Y:S01]  /*b590*/  IADD3 R34, P3, PT, R33, R2.reuse, RZ ;  /* 0x0000000221227210 */ /* 0x080fe20007f7e0ff */
[----:B------:R-:W-:Y:S01]  /*b5a0*/  IMAD R43, R5, 0x24, RZ ;  /* 0x00000024052b7824 */ /* 0x000fe200078e02ff */
[-C--:B------:R-:W-:Y:S01]  /*b5b0*/  LEA.HI.X.SX32 R11, R37, R3.reuse, 0x1, P0 ;  /* 0x00000003250b7211 */ /* 0x080fe200000f0eff */
[----:B------:R-:W-:Y:S01]  /*b5c0*/  IMAD R41, R5, 0x12, RZ ;  /* 0x0000001205297824 */ /* 0x000fe200078e02ff */
[----:B------:R-:W-:Y:S01]  /*b5d0*/  IADD3 R36, P0, PT, R35, R2, RZ ;  /* 0x0000000223247210 */ /* 0x000fe20007f1e0ff */
[----:B------:R-:W-:Y:S01]  /*b5e0*/  FMUL R156, R191, R32 ;  /* 0x00000020bf9c7220 */ /* 0x000fe20000400000 */
[----:B------:R-:W-:Y:S01]  /*b5f0*/  LEA.HI.X.SX32 R27, R27, R3, 0x1, P2 ;  /* 0x000000031b1b7211 */ /* 0x000fe200010f0eff */
        /* <DEDUP_REMOVED lines=10> */
[----:B------:R-:W-:Y:S01]  /*b6a0*/  LEA.HI.X.SX32 R37, R23, R3, 0x1, P0 ;  /* 0x0000000317257211 */ /* 0x000fe200000f0eff */
[----:B------:R-:W-:Y:S01]  /*b6b0*/  IMAD R233, R5, 0x58, RZ ;  /* 0x0000005805e97824 */ /* 0x000fe200078e02ff */
[----:B------:R-:W-:Y:S01]  /*b6c0*/  IADD3 R42, P0, PT, R41, R2, RZ ;  /* 0x00000002292a7210 */ /* 0x000fe20007f1e0ff */
[----:B------:R-:W-:-:S02]  /*b6d0*/  IMAD R47, R5, 0x16, RZ ;  /* 0x00000016052f7824 */ /* 0x000fc400078e02ff */
[C---:B------:R-:W-:Y:S01]  /*b6e0*/  FMUL R146, R191.reuse, R22 ;  /* 0x00000016bf927220 */ /* 0x040fe20000400000 */
[C---:B------:R-:W-:Y:S01]  /*b6f0*/  FMUL R163, R191.reuse, R39 ;  /* 0x00000027bfa37220 */ /* 0x040fe20000400000 */
[C---:B------:R-:W-:Y:S01]  /*b700*/  FMUL R170, R191.reuse, R46 ;  /* 0x0000002ebfaa7220 */ /* 0x040fe20000400000 */
[----:B------:R-:W-:Y:S01]  /*b710*/  FMUL R179, R191, R55 ;  /* 0x00000037bfb37220 */ /* 0x000fe20000400000 */
[-C--:B------:R-:W-:Y:S01]  /*b720*/  LEA.HI.X.SX32 R17, R17, R3.reuse, 0x1, P5 ;  /* 0x0000000311117211 */ /* 0x080fe200028f0eff */
[----:B------:R-:W-:Y:S01]  /*b730*/  FMUL R172, R191, R48 ;  /* 0x00000030bfac7220 */ /* 0x000fe20000400000 */
[----:B------:R-:W-:Y:S01]  /*b740*/  LEA.HI.X.SX32 R13, R43, R3, 0x1, P6 ;  /* 0x000000032b0d7211 */ /* 0x000fe200030f0eff */
[----:B------:R-:W-:Y:S01]  /*b750*/  FMUL R177, R191, R53 ;  /* 0x00000035bfb17220 */ /* 0x000fe20000400000 */
[-C--:B------:R-:W-:Y:S01]  /*b760*/  LEA.HI.X.SX32 R41, R41, R3.reuse, 0x1, P3 ;  /* 0x0000000329297211 */ /* 0x080fe200018f0eff */
[----:B------:R-:W-:Y:S01]  /*b770*/  IMAD R39, R5, 0xb, RZ ;  /* 0x0000000b05277824 */ /* 0x000fe200078e02ff */
[-C--:B------:R-:W-:Y:S01]  /*b780*/  IADD3 R22, P5, PT, R233, R2.reuse, RZ ;  /* 0x00000002e9167210 */ /* 0x080fe20007fbe0ff */
[----:B------:R-:W-:Y:S01]  /*b790*/  IMAD R55, R5, 0x34, RZ ;  /* 0x0000003405377824 */ /* 0x000fe200078e02ff */
[-C--:B------:R-:W-:Y:S01]  /*b7a0*/  IADD3 R46, P3, PT, R49, R2.reuse, RZ ;  /* 0x00000002312e7210 */ /* 0x080fe20007f7e0ff */
[----:B------:R-:W-:Y:S01]  /*b7b0*/  IMAD R241, R5, 0x68, RZ ;  /* 0x0000006805f17824 */ /* 0x000fe200078e02ff */
[----:B------:R-:W-:Y:S01]  /*b7c0*/  LEA.HI.X.SX32 R43, R31, R3, 0x1, P0 ;  /* 0x000000031f2b7211 */ /* 0x000fe200000f0eff */
[----:B------:R-:W-:Y:S01]  /*b7d0*/  IMAD R53, R5, 0x1a, RZ ;  /* 0x0000001a05357824 */ /* 0x000fe200078e02ff */
[----:B------:R-:W-:Y:S01]  /*b7e0*/  IADD3 R48, P0, PT, R47, R2, RZ ;  /* 0x000000022f307210 */ /* 0x000fe20007f1e0ff */
        /* <DEDUP_REMOVED lines=17> */
[----:B------:R-:W-:-:S02]  /*b900*/  IMAD R217, R5, 0x44, RZ ;  /* 0x0000004405d97824 */ /* 0x000fc400078e02ff */
[----:B------:R-:W-:Y:S01]  /*b910*/  FMUL R162, R191, R38 ;  /* 0x00000026bfa27220 */ /* 0x000fe20000400000 */
[----:B------:R-:W-:Y:S02]  /*b920*/  IMAD R223, R5, 0x4c, RZ ;  /* 0x0000004c05df7824 */ /* 0x000fe400078e02ff */
[C---:B------:R-:W-:Y:S01]  /*b930*/  FMUL R175, R191.reuse, R51 ;  /* 0x00000033bfaf7220 */ /* 0x040fe20000400000 */
[C---:B------:R-:W-:Y:S01]  /*b940*/  FMUL R182, R191.reuse, R58 ;  /* 0x0000003abfb67220 */ /* 0x040fe20000400000 */
[----:B------:R-:W-:Y:S01]  /*b950*/  FMUL R190, R191, R65 ;  /* 0x00000041bfbe7220 */ /* 0x000fe20000400000 */
[-C--:B------:R-:W-:Y:S01]  /*b960*/  LEA.HI.X.SX32 R33, R33, R3.reuse, 0x1, P2 ;  /* 0x0000000321217211 */ /* 0x080fe200010f0eff */
[----:B------:R-:W-:Y:S01]  /*b970*/  FMUL R184, R191, R60 ;  /* 0x0000003cbfb87220 */ /* 0x000fe20000400000 */
[-C--:B------:R-:W-:Y:S01]  /*b980*/  LEA.HI.X.SX32 R31, R55, R3.reuse, 0x1, P1 ;  /* 0x00000003371f7211 */ /* 0x080fe200008f0eff */
[----:B------:R-:W-:Y:S01]  /*b990*/  IMAD R51, R5, 0xf, RZ ;  /* 0x0000000f05337824 */ /* 0x000fe200078e02ff */
[-C--:B------:R-:W-:Y:S01]  /*b9a0*/  LEA.HI.X.SX32 R53, R53, R3.reuse, 0x1, P3 ;  /* 0x0000000335357211 */ /* 0x080fe200018f0eff */
[----:B------:R-:W-:Y:S01]  /*b9b0*/  IMAD R65, R5, 0x22, RZ ;  /* 0x0000002205417824 */ /* 0x000fe200078e02ff */
[----:B------:R-:W-:Y:S01]  /*b9c0*/  IADD3 R38, P2, PT, R249, R2, RZ ;  /* 0x00000002f9267210 */ /* 0x000fe20007f5e0ff */
[----:B------:R-:W-:Y:S01]  /*b9d0*/  FMUL R168, R191, R44 ;  /* 0x0000002cbfa87220 */ /* 0x000fe20000400000 */
[----:B------:R-:W-:Y:S01]  /*b9e0*/  IADD3 R58, P3, PT, R61, R2, RZ ;  /* 0x000000023d3a7210 */ /* 0x000fe20007f7e0ff */
[----:B------:R-:W-:Y:S01]  /*b9f0*/  FMUL R174, R191, R50 ;  /* 0x00000032bfae7220 */ /* 0x000fe20000400000 */
[----:B------:R-:W-:Y:S01]  /*ba00*/  LEA.HI.X.SX32 R55, R45, R3, 0x1, P0 ;  /* 0x000000032d377211 */ /* 0x000fe200000f0eff */
[----:B------:R-:W-:Y:S01]  /*ba10*/  IMAD R69, R5, 0x26, RZ ;  /* 0x0000002605457824 */ /* 0x000fe200078e02ff */
[-C--:B------:R-:W-:Y:S01]  /*ba20*/  IADD3 R60, P0, PT, R59, R2.reuse, RZ ;  /* 0x000000023b3c7210 */ /* 0x080fe20007f1e0ff */
[----:B------:R-:W-:Y:S01]  /*ba30*/  IMAD R229, R5, 0x54, RZ ;  /* 0x0000005405e57824 */ /* 0x000fe200078e02ff */
[-C--:B------:R-:W-:Y:S01]  /*ba40*/  IADD3 R44, P6, PT, R217, R2.reuse, RZ ;  /* 0x00000002d92c7210 */ /* 0x080fe20007fde0ff */
[----:B------:R-:W-:Y:S01]  /*ba50*/  IMAD R73, R5, 0x2a, RZ ;  /* 0x0000002a05497824 */ /* 0x000fe200078e02ff */
[----:B------:R-:W-:Y:S01]  /*ba60*/  IADD3 R50, P5, PT, R223, R2, RZ ;  /* 0x00000002df327210 */ /* 0x000fe20007fbe0ff */
[----:B------:R-:W-:Y:S01]  /*ba70*/  FMUL R181, R191, R57 ;  /* 0x00000039bfb57220 */ /* 0x000fe20000400000 */
[----:B------:R-:W-:-:S02]  /*ba80*/  IMAD R235, R5, 0x5c, RZ ;  /* 0x0000005c05eb7824 */ /* 0x000fc400078e02ff */
[----:B------:R-:W-:Y:S01]  /*ba90*/  FMUL R180, R191, R56 ;  /* 0x00000038bfb47220 */ /* 0x000fe20000400000 */
[----:B------:R-:W-:Y:S02]  /*baa0*/  IMAD R239, R5, 0x64, RZ ;  /* 0x0000006405ef7824 */ /* 0x000fe400078e02ff */
[C---:B------:R-:W-:Y:S01]  /*bab0*/  FMUL R186, R191.reuse, R62 ;  /* 0x0000003ebfba7220 */ /* 0x040fe20000400000 */
[C---:B------:R-:W-:Y:S01]  /*bac0*/  FMUL R187, R191.reuse, R63 ;  /* 0x0000003fbfbb7220 */ /* 0x040fe20000400000 */
[C---:B------:R-:W-:Y:S01]  /*bad0*/  FMUL R189, R191.reuse, R64 ;  /* 0x00000040bfbd7220 */ /* 0x040fe20000400000 */
[----:B------:R-:W-:Y:S01]  /*bae0*/  FMUL R188, R191, R66 ;  /* 0x00000042bfbc7220 */ /* 0x000fe20000400000 */
[----:B------:R-:W-:Y:S01]  /*baf0*/  IMAD R57, R5, 0x11, RZ ;  /* 0x0000001105397824 */ /* 0x000fe200078e02ff */
[----:B------:R-:W-:Y:S01]  /*bb00*/  LEA.HI.X.SX32 R39, R61, R3, 0x1, P2 ;  /* 0x000000033d277211 */ /* 0x000fe200010f0eff */
[----:B------:R-:W-:Y:S01]  /*bb10*/  FMUL R191, R191, R67 ;  /* 0x00000043bfbf7220 */ /* 0x000fe20000400000 */
        /* <DEDUP_REMOVED lines=37> */
[----:B------:R-:W-:Y:S01]  /*bd70*/  FFMA R192, R192, 0.69314718246459960938, R93 ;  /* 0x3f317218c0c07823 */ /* 0x000fe2000000005d */
        /* <DEDUP_REMOVED lines=53> */
[C---:B------:R-:W-:Y:S01]  /*c0d0*/  IMAD R115, R5.reuse, 0x3b, RZ ;  /* 0x0000003b05737824 */ /* 0x040fe200078e02ff */
[C---:B------:R-:W-:Y:S01]  /*c0e0*/  SHF.L.U32 R119, R5.reuse, 0x1, RZ ;  /* 0x0000000105777819 */ /* 0x040fe200000006ff */
[----:B------:R-:W-:Y:S01]  /*c0f0*/  IMAD R117, R5, 0x3d, RZ ;  /* 0x0000003d05757824 */ /* 0x000fe200078e02ff */
[-C--:B------:R-:W-:Y:S01]  /*c100*/  LEA.HI.X.SX32 R95, R95, R3.reuse, 0x1, P3 ;  /* 0x000000035f5f7211 */ /* 0x080fe200018f0eff */
[----:B------:R-:W-:Y:S01]  /*c110*/  IMAD.SHL.U32 R125, R5, 0x4, RZ ;  /* 0x00000004057d7824 */ /* 0x000fe200078e00ff */
[----:B------:R-:W-:Y:S01]  /*c120*/  IADD3 R106, P3, PT, R203, R2, RZ ;  /* 0x00000002cb6a7210 */ /* 0x000fe20007f7e0ff */
[----:B------:R-:W-:Y:S01]  /*c130*/  IMAD.SHL.U32 R127, R5, 0x8, RZ ;  /* 0x00000008057f7824 */ /* 0x000fe200078e00ff */
[-C--:B------:R-:W-:Y:S01]  /*c140*/  LEA.HI.X.SX32 R99, R99, R3.reuse, 0x1, P6 ;  /* 0x0000000363637211 */ /* 0x080fe200030f0eff */
[----:B------:R-:W-:Y:S01]  /*c150*/  IMAD.SHL.U32 R129, R5, 0x10, RZ ;  /* 0x0000001005817824 */ /* 0x000fe200078e00ff */
[-C--:B------:R-:W-:Y:S01]  /*c160*/  LEA.HI.X.SX32 R101, R101, R3.reuse, 0x1, P1 ;  /* 0x0000000365657211 */ /* 0x080fe200008f0eff */
[----:B------:R0:W-:Y:S01]  /*c170*/  STG.E.U16 desc[UR32][R2.64], R4 ;  /* 0x0000000402007986 */ /* 0x0001e2000c101520 */
[-C--:B------:R-:W-:Y:S01]  /*c180*/  LEA.HI.X.SX32 R103, R103, R3.reuse, 0x1, P2 ;  /* 0x0000000367677211 */ /* 0x080fe200010f0eff */
[----:B------:R-:W1:Y:S01]  /*c190*/  LDCU UR4, c[0x0][0x3ec] ;  /* 0x00007d80ff0477ac */ /* 0x000e620008000800 */
[----:B------:R-:W-:-:S02]  /*c1a0*/  LEA.HI.X.SX32 R105, R105, R3, 0x1, P0 ;  /* 0x0000000369697211 */ /* 0x000fc400000f0eff */
[----:B------:R-:W-:Y:S02]  /*c1b0*/  LEA.HI.X.SX32 R109, R109, R3, 0x1, P5 ;  /* 0x000000036d6d7211 */ /* 0x000fe400028f0eff */
[-C--:B------:R-:W-:Y:S02]  /*c1c0*/  IADD3 R110, P6, PT, R199, R2.reuse, RZ ;  /* 0x00000002c76e7210 */ /* 0x080fe40007fde0ff */
[-C--:B------:R-:W-:Y:S02]  /*c1d0*/  IADD3 R112, P1, PT, R197, R2.reuse, RZ ;  /* 0x00000002c5707210 */ /* 0x080fe40007f3e0ff */
[-C--:B------:R-:W-:Y:S02]  /*c1e0*/  IADD3 R114, P2, PT, R195, R2.reuse, RZ ;  /* 0x00000002c3727210 */ /* 0x080fe40007f5e0ff */
[-C--:B------:R-:W-:Y:S02]  /*c1f0*/  IADD3 R116, P0, PT, R123, R2.reuse, RZ ;  /* 0x000000027b747210 */ /* 0x080fe40007f1e0ff */
[----:B------:R-:W-:-:S02]  /*c200*/  IADD3 R120, P5, PT, R119, R2, RZ ;  /* 0x0000000277787210 */ /* 0x000fc40007fbe0ff */
[-C--:B------:R-:W-:Y:S02]  /*c210*/  LEA.HI.X.SX32 R107, R107, R3.reuse, 0x1, P3 ;  /* 0x000000036b6b7211 */ /* 0x080fe400018f0eff */
[----:B------:R-:W-:Y:S01]  /*c220*/  IADD3 R118, P3, PT, R121, R2, RZ ;  /* 0x0000000279767210 */ /* 0x000fe20007f7e0ff */
[----:B-1----:R-:W-:Y:S01]  /*c230*/  UIMAD UR4, UR7, UR4, URZ ;  /* 0x00000004070472a4 */ /* 0x002fe2000f8e02ff */
[-C--:B------:R-:W-:Y:S02]  /*c240*/  LEA.HI.X.SX32 R111, R111, R3.reuse, 0x1, P6 ;  /* 0x000000036f6f7211 */ /* 0x080fe400030f0eff */
[-C--:B------:R-:W-:Y:S01]  /*c250*/  LEA.HI.X.SX32 R113, R113, R3.reuse, 0x1, P1 ;  /* 0x0000000371717211 */ /* 0x080fe200008f0eff */
[----:B------:R-:W-:Y:S01]  /*c260*/  USHF.L.U32 UR6, UR4, 0x2, URZ ;  /* 0x0000000204067899 */ /* 0x000fe200080006ff */
[-C--:B------:R-:W-:Y:S01]  /*c270*/  LEA.HI.X.SX32 R115, R115, R3.reuse, 0x1, P2 ;  /* 0x0000000373737211 */ /* 0x080fe200010f0eff */
[----:B------:R-:W-:Y:S01]  /*c280*/  UIMAD.WIDE UR4, UR4, 0x4, URZ ;  /* 0x00000004040478a5 */ /* 0x000fe2000f8e02ff */
[----:B------:R-:W-:-:S02]  /*c290*/  LEA.HI.X.SX32 R117, R117, R3, 0x1, P0 ;  /* 0x0000000375757211 */ /* 0x000fc400000f0eff */
[C---:B------:R-:W-:Y:S02]  /*c2a0*/  LEA.HI.X.SX32 R121, R5.reuse, R3, 0x1, P5 ;  /* 0x0000000305797211 */ /* 0x040fe400028f0eff */
[C---:B------:R-:W-:Y:S02]  /*c2b0*/  SHF.L.U32 R131, R5.reuse, 0x5, RZ ;  /* 0x0000000505837819 */ /* 0x040fe400000006ff */
[CC--:B------:R-:W-:Y:S02]  /*c2c0*/  LEA R122, P6, R5.reuse, R2.reuse, 0x2 ;  /* 0x00000002057a7211 */ /* 0x0c0fe400078c10ff */
[CC--:B------:R-:W-:Y:S02]  /*c2d0*/  LEA R124, P1, R5.reuse, R2.reuse, 0x3 ;  /* 0x00000002057c7211 */ /* 0x0c0fe400078218ff */
[CC--:B------:R-:W-:Y:S02]  /*c2e0*/  LEA R126, P2, R5.reuse, R2.reuse, 0x4 ;  /* 0x00000002057e7211 */ /* 0x0c0fe400078420ff */
[----:B------:R-:W-:-:S02]  /*c2f0*/  LEA R128, P0, R5, R2, 0x5 ;  /* 0x0000000205807211 */ /* 0x000fc400078028ff */
[C---:B------:R-:W-:Y:S01]  /*c300*/  LEA R130, P5, R5.reuse, R2, 0x6 ;  /* 0x0000000205827211 */ /* 0x040fe200078a30ff */
[----:B------:R-:W-:Y:S01]  /*c310*/  IMAD R5, R5, 0x3f, RZ ;  /* 0x0000003f05057824 */ /* 0x000fe200078e02ff */
[-C--:B------:R-:W-:Y:S02]  /*c320*/  LEA.HI.X.SX32 R123, R119, R3.reuse, 0x1, P6 ;  /* 0x00000003777b7211 */ /* 0x080fe400030f0eff */
[----:B0-----:R-:W-:Y:S02]  /*c330*/  PRMT R2, R4, 0x7632, R2 ;  /* 0x0000763204027816 */ /* 0x001fe40000000002 */
[----:B------:R-:W-:Y:S02]  /*c340*/  F2FP.F16.F32.PACK_AB R132, R133, R132 ;  /* 0x000000848584723e */ /* 0x000fe400000000ff */
[-C--:B------:R-:W-:Y:S01]  /*c350*/  LEA.HI.X.SX32 R125, R125, R3.reuse, 0x1, P1 ;  /* 0x000000037d7d7211 */ /* 0x080fe200008f0eff */
[----:B------:R0:W-:Y:S01]  /*c360*/  STG.E.U16 desc[UR32][R120.64], R2 ;  /* 0x0000000278007986 */ /* 0x0001e2000c101520 */
[----:B------:R-:W-:-:S02]  /*c370*/  LEA.HI.X.SX32 R127, R127, R3, 0x1, P2 ;  /* 0x000000037f7f7211 */ /* 0x000fc400010f0eff */
[-C--:B------:R-:W-:Y:S01]  /*c380*/  LEA.HI.X.SX32 R129, R129, R3.reuse, 0x1, P0 ;  /* 0x0000000381817211 */ /* 0x080fe200000f0eff */
[----:B------:R-:W-:Y:S01]  /*c390*/  STG.E.U16 desc[UR32][R122.64], R193 ;  /* 0x000000c17a007986 */ /* 0x000fe2000c101520 */
[-C--:B------:R-:W-:Y:S02]  /*c3a0*/  LEA.HI.X.SX32 R131, R131, R3.reuse, 0x1, P5 ;  /* 0x0000000383837211 */ /* 0x080fe400028f0eff */
[----:B------:R-:W-:Y:S02]  /*c3b0*/  LEA.HI.X.SX32 R119, R5, R3, 0x1, P3 ;  /* 0x0000000305777211 */ /* 0x000fe400018f0eff */
[----:B------:R-:W-:Y:S02]  /*c3c0*/  PRMT R3, R193, 0x7632, R3 ;  /* 0x00007632c1037816 */ /* 0x000fe40000000003 */
[----:B------:R-:W-:Y:S02]  /*c3d0*/  F2FP.F16.F32.PACK_AB R134, R135, R134 ;  /* 0x000000868786723e */ /* 0x000fe400000000ff */
[----:B------:R-:W-:Y:S01]  /*c3e0*/  PRMT R4, R132, 0x7632, R4 ;  /* 0x0000763284047816 */ /* 0x000fe20000000004 */
[----:B------:R1:W-:Y:S01]  /*c3f0*/  STG.E.U16 desc[UR32][R20.64], R3 ;  /* 0x0000000314007986 */ /* 0x0003e2000c101520 */
[----:B------:R-:W-:-:S02]  /*c400*/  F2FP.F16.F32.PACK_AB R136, R137, R136 ;  /* 0x000000888988723e */ /* 0x000fc400000000ff */
[----:B0-----:R-:W-:Y:S01]  /*c410*/  PRMT R2, R134, 0x7632, R2 ;  /* 0x0000763286027816 */ /* 0x001fe20000000002 */
[----:B------:R-:W-:Y:S01]  /*c420*/  STG.E.U16 desc[UR32][R124.64], R132 ;  /* 0x000000847c007986 */ /* 0x000fe2000c101520 */
[----:B------:R-:W-:Y:S02]  /*c430*/  F2FP.F16.F32.PACK_AB R138, R139, R138 ;  /* 0x0000008a8b8a723e */ /* 0x000fe400000000ff */
[----:B------:R-:W-:Y:S01]  /*c440*/  F2FP.F16.F32.PACK_AB R140, R141, R140 ;  /* 0x0000008c8d8c723e */ /* 0x000fe200000000ff */
[----:B------:R0:W-:Y:S01]  /*c450*/  STG.E.U16 desc[UR32][R28.64], R4 ;  /* 0x000000041c007986 */ /* 0x0001e2000c101520 */
[----:B------:R-:W-:Y:S02]  /*c460*/  F2FP.F16.F32.PACK_AB R142, R143, R142 ;  /* 0x0000008e8f8e723e */ /* 0x000fe400000000ff */
[----:B------:R-:W-:Y:S01]  /*c470*/  F2FP.F16.F32.PACK_AB R144, R145, R144 ;  /* 0x000000909190723e */ /* 0x000fe200000000ff */
[----:B------:R-:W-:Y:S01]  /*c480*/  STG.E.U16 desc[UR32][R18.64], R134 ;  /* 0x0000008612007986 */ /* 0x000fe2000c101520 */
[----:B-1----:R-:W-:-:S02]  /*c490*/  PRMT R21, R136, 0x7632, R21 ;  /* 0x0000763288157816 */ /* 0x002fc40000000015 */
[----:B------:R-:W-:Y:S01]  /*c4a0*/  PRMT R3, R138, 0x7632, R3 ;  /* 0x000076328a037816 */ /* 0x000fe20000000003 */
[----:B------:R1:W-:Y:S01]  /*c4b0*/  STG.E.U16 desc[UR32][R36.64], R2 ;  /* 0x0000000224007986 */ /* 0x0003e2000c101520 */
[----:B------:R-:W-:Y:S02]  /*c4c0*/  F2FP.F16.F32.PACK_AB R146, R147, R146 ;  /* 0x000000929392723e */ /* 0x000fe400000000ff */
[----:B------:R-:W-:Y:S01]  /*c4d0*/  F2FP.F16.F32.PACK_AB R148, R149, R148 ;  /* 0x000000949594723e */ /* 0x000fe200000000ff */
[----:B------:R-:W-:Y:S01]  /*c4e0*/  STG.E.U16 desc[UR32][R126.64], R136 ;  /* 0x000000887e007986 */ /* 0x000fe2000c101520 */
[----:B0-----:R-:W-:Y:S02]  /*c4f0*/  PRMT R4, R146, 0x7632, R4 ;  /* 0x0000763292047816 */ /* 0x001fe40000000004 */
[----:B------:R-:W-:Y:S01]  /*c500*/  F2FP.F16.F32.PACK_AB R150, R151, R150 ;  /* 0x000000969796723e */ /* 0x000fe200000000ff */
[----:B------:R0:W-:Y:S01]  /*c510*/  STG.E.U16 desc[UR32][R42.64], R21 ;  /* 0x000000152a007986 */ /* 0x0001e2000c101520 */
[----:B------:R-:W-:-:S02]  /*c520*/  F2FP.F16.F32.PACK_AB R152, R153, R152 ;  /* 0x000000989998723e */ /* 0x000fc400000000ff */
[----:B------:R-:W-:Y:S01]  /*c530*/  F2FP.F16.F32.PACK_AB R154, R155, R154 ;  /* 0x0000009a9b9a723e */ /* 0x000fe200000000ff */
[----:B------:R2:W-:Y:S01]  /*c540*/  STG.E.U16 desc[UR32][R26.64], R138 ;  /* 0x0000008a1a007986 */ /* 0x0005e2000c101520 */
[----:B-1----:R-:W-:Y:S02]  /*c550*/  PRMT R2, R142, 0x7632, R2 ;  /* 0x000076328e027816 */ /* 0x002fe40000000002 */
[----:B------:R-:W-:Y:S01]  /*c560*/  PRMT R36, R148, 0x7632, R36 ;  /* 0x0000763294247816 */ /* 0x000fe20000000024 */
[----:B------:R1:W-:Y:S01]  /*c570*/  STG.E.U16 desc[UR32][R48.64], R3 ;  /* 0x0000000330007986 */ /* 0x0003e2000c101520 */
[----:B------:R-:W-:Y:S02]  /*c580*/  F2FP.F16.F32.PACK_AB R156, R157, R156 ;  /* 0x0000009c9d9c723e */ /* 0x000fe400000000ff */
[----:B------:R-:W-:Y:S01]  /*c590*/  F2FP.F16.F32.PACK_AB R158, R159, R158 ;  /* 0x0000009e9f9e723e */ /* 0x000fe200000000ff */
[----:B------:R-:W-:Y:S01]  /*c5a0*/  STG.E.U16 desc[UR32][R16.64], R140 ;  /* 0x0000008c10007986 */ /* 0x000fe2000c101520 */
[----:B0-----:R-:W-:-:S02]  /*c5b0*/  PRMT R42, R154, 0x7632, R42 ;  /* 0x000076329a2a7816 */ /* 0x001fc4000000002a */
[----:B------:R-:W-:Y:S02]  /*c5c0*/  F2FP.F16.F32.PACK_AB R160, R161, R160 ;  /* 0x000000a0a1a0723e */ /* 0x000fe400000000ff */
[----:B--2---:R-:W-:Y:S02]  /*c5d0*/  PRMT R27, R140, 0x7632, R27 ;  /* 0x000076328c1b7816 */ /* 0x004fe4000000001b */
[----:B------:R-:W-:Y:S02]  /*c5e0*/  F2FP.F16.F32.PACK_AB R162, R163, R162 ;  /* 0x000000a2a3a2723e */ /* 0x000fe400000000ff */
[----:B-1----:R-:W-:Y:S01]  /*c5f0*/  PRMT R3, R144, 0x7632, R3 ;  /* 0x0000763290037816 */ /* 0x002fe20000000003 */
[----:B------:R-:W-:Y:S01]  /*c600*/  STG.E.U16 desc[UR32][R54.64], R27 ;  /* 0x0000001b36007986 */ /* 0x000fe2000c101520 */
[----:B------:R-:W-:Y:S02]  /*c610*/  F2FP.F16.F32.PACK_AB R164, R165, R164 ;  /* 0x000000a4a5a4723e */ /* 0x000fe400000000ff */
[----:B------:R-:W-:Y:S01]  /*c620*/  PRMT R43, R162, 0x7632, R43 ;  /* 0x00007632a22b7816 */ /* 0x000fe2000000002b */
[----:B------:R-:W-:Y:S01]  /*c630*/  STG.E.U16 desc[UR32][R34.64], R142 ;  /* 0x0000008e22007986 */ /* 0x000fe2000c101520 */
[----:B------:R-:W-:-:S02]  /*c640*/  F2FP.F16.F32.PACK_AB R166, R167, R166 ;  /* 0x000000a6a7a6723e */ /* 0x000fc400000000ff */
[----:B------:R-:W-:Y:S01]  /*c650*/  F2FP.F16.F32.PACK_AB R168, R169, R168 ;  /* 0x000000a8a9a8723e */ /* 0x000fe200000000ff */
[----:B------:R0:W-:Y:S01]  /*c660*/  STG.E.U16 desc[UR32][R60.64], R2 ;  /* 0x000000023c007986 */ /* 0x0001e2000c101520 */
[----:B------:R-:W-:Y:S02]  /*c670*/  F2FP.F16.F32.PACK_AB R170, R171, R170 ;  /* 0x000000aaabaa723e */ /* 0x000fe400000000ff */
[----:B------:R-:W-:Y:S01]  /*c680*/  PRMT R48, R168, 0x7632, R48 ;  /* 0x00007632a8307816 */ /* 0x000fe20000000030 */
[----:B------:R-:W-:Y:S01]  /*c690*/  STG.E.U16 desc[UR32][R128.64], R144 ;  /* 0x0000009080007986 */ /* 0x000fe2000c101520 */
[----:B------:R-:W-:Y:S02]  /*c6a0*/  F2FP.F16.F32.PACK_AB R172, R173, R172 ;  /* 0x000000acadac723e */ /* 0x000fe400000000ff */
[----:B------:R-:W-:Y:S01]  /*c6b0*/  PRMT R49, R170, 0x7632, R49 ;  /* 0x00007632aa317816 */ /* 0x000fe20000000031 */
[----:B------:R1:W-:Y:S01]  /*c6c0*/  STG.E.U16 desc[UR32][R64.64], R3 ;  /* 0x0000000340007986 */ /* 0x0003e2000c101520 */
[----:B------:R-:W-:-:S02]  /*c6d0*/  F2FP.F16.F32.PACK_AB R174, R175, R174 ;  /* 0x000000aeafae723e */ /* 0x000fc400000000ff */
[----:B------:R-:W-:Y:S01]  /*c6e0*/  F2FP.F16.F32.PACK_AB R176, R177, R176 ;  /* 0x000000b0b1b0723e */ /* 0x000fe200000000ff */
[----:B------:R2:W-:Y:S01]  /*c6f0*/  STG.E.U16 desc[UR32][R40.64], R146 ;  /* 0x0000009228007986 */ /* 0x0005e2000c101520 */
[----:B0-----:R-:W-:Y:S02]  /*c700*/  PRMT R2, R150, 0x7632, R2 ;  /* 0x0000763296027816 */ /* 0x001fe40000000002 */
[----:B------:R-:W-:Y:S01]  /*c710*/  F2FP.F16.F32.PACK_AB R178, R179, R178 ;  /* 0x000000b2b3b2723e */ /* 0x000fe200000000ff */
[----:B------:R0:W-:Y:S01]  /*c720*/  STG.E.U16 desc[UR32][R68.64], R4 ;  /* 0x0000000444007986 */ /* 0x0001e2000c101520 */
[----:B------:R-:W-:Y:S02]  /*c730*/  F2FP.F16.F32.PACK_AB R180, R181, R180 ;  /* 0x000000b4b5b4723e */ /* 0x000fe400000000ff */
[----:B------:R-:W-:Y:S01]  /*c740*/  F2FP.F16.F32.PACK_AB R182, R183, R182 ;  /* 0x000000b6b7b6723e */ /* 0x000fe200000000ff */
[----:B------:R-:W-:Y:S01]  /*c750*/  STG.E.U16 desc[UR32][R24.64], R148 ;  /* 0x0000009418007986 */ /* 0x000fe2000c101520 */
[----:B------:R-:W-:Y:S01]  /*c760*/  PRMT R54, R180, 0x7632, R54 ;  /* 0x00007632b4367816 */ /* 0x000fe20000000036 */
[----:B-1----:R-:W-:Y:S01]  /*c770*/  IMAD.SHL.U32 R3, R0, 0x4, RZ ;  /* 0x0000000400037824 */ /* 0x002fe200078e00ff */
[----:B------:R-:W-:Y:S01]  /*c780*/  F2FP.F16.F32.PACK_AB R184, R185, R184 ;  /* 0x000000b8b9b8723e */ /* 0x000fe200000000ff */
[----:B------:R-:W-:Y:S01]  /*c790*/  STG.E.U16 desc[UR32][R72.64], R36 ;  /* 0x0000002448007986 */ /* 0x000fe2000c101520 */
[----:B--2---:R-:W-:Y:S01]  /*c7a0*/  PRMT R40, R152, 0x7632, R40 ;  /* 0x0000763298287816 */ /* 0x004fe20000000028 */
[----:B------:R-:W-:Y:S01]  /*c7b0*/  IMAD.HI R0, R0, 0x4, RZ ;  /* 0x0000000400007827 */ /* 0x000fe200078e02ff */
[----:B------:R-:W-:Y:S01]  /*c7c0*/  PRMT R41, R160, 0x7632, R41 ;  /* 0x00007632a0297816 */ /* 0x000fe20000000029 */
[----:B------:R1:W-:Y:S01]  /*c7d0*/  STG.E.U16 desc[UR32][R46.64], R150 ;  /* 0x000000962e007986 */ /* 0x0003e2000c101520 */
[----:B0-----:R-:W0:Y:S01]  /*c7e0*/  LDC.64 R4, c[0x0][0x3a0] ;  /* 0x0000e800ff047b82 */ /* 0x001e220000000a00 */
[----:B------:R-:W-:-:S02]  /*c7f0*/  PRMT R55, R182, 0x7632, R55 ;  /* 0x00007632b6377816 */ /* 0x000fc40000000037 */
[----:B------:R2:W-:Y:S01]  /*c800*/  STG.E.U16 desc[UR32][R76.64], R2 ;  /* 0x000000024c007986 */ /* 0x0005e2000c101520 */
[----:B------:R-:W-:Y:S02]  /*c810*/  F2FP.F16.F32.PACK_AB R186, R187, R186 ;  /* 0x000000babbba723e */ /* 0x000fe400000000ff */
[----:B------:R-:W-:Y:S01]  /*c820*/  F2FP.F16.F32.PACK_AB R189, R190, R189 ;  /* 0x000000bdbebd723e */ /* 0x000fe200000000ff */
[----:B------:R-:W-:Y:S01]  /*c830*/  STG.E.U16 desc[UR32][R14.64], R152 ;  /* 0x000000980e007986 */ /* 0x000fe2000c101520 */
[----:B------:R-:W-:-:S03]  /*c840*/  F2FP.F16.F32.PACK_AB R188, R191, R188 ;  /* 0x000000bcbfbc723e */ /* 0x000fc600000000ff */
[----:B------:R-:W-:Y:S01]  /*c850*/  STG.E.U16 desc[UR32][R80.64], R40 ;  /* 0x0000002850007986 */ /* 0x000fe2000c101520 */
[----:B-1----:R-:W-:Y:S02]  /*c860*/  PRMT R46, R158, 0x7632, R46 ;  /* 0x000076329e2e7816 */ /* 0x002fe4000000002e */
[----:B------:R-:W-:Y:S01]  /*c870*/  PRMT R47, R166, 0x7632, R47 ;  /* 0x00007632a62f7816 */ /* 0x000fe2000000002f */
[----:B------:R1:W-:Y:S01]  /*c880*/  STG.E.U16 desc[UR32][R52.64], R154 ;  /* 0x0000009a34007986 */ /* 0x0003e2000c101520 */
[----:B--2---:R-:W-:-:S03]  /*c890*/  PRMT R2, R156, 0x7632, R2 ;  /* 0x000076329c027816 */ /* 0x004fc60000000002 */
[----:B------:R-:W-:Y:S04]  /*c8a0*/  STG.E.U16 desc[UR32][R84.64], R42 ;  /* 0x0000002a54007986 */ /* 0x000fe8000c101520 */
[----:B------:R-:W-:Y:S04]  /*c8b0*/  STG.E.U16 desc[UR32][R32.64], R156 ;  /* 0x0000009c20007986 */ /* 0x000fe8000c101520 */
[----:B------:R0:W-:Y:S01]  /*c8c0*/  STG.E.U16 desc[UR32][R88.64], R2 ;  /* 0x0000000258007986 */ /* 0x0001e2000c101520 */
[----:B-1----:R-:W-:Y:S02]  /*c8d0*/  PRMT R52, R176, 0x7632, R52 ;  /* 0x00007632b0347816 */ /* 0x002fe40000000034 */
[----:B------:R-:W-:Y:S01]  /*c8e0*/  PRMT R53, R178, 0x7632, R53 ;  /* 0x00007632b2357816 */ /* 0x000fe20000000035 */
[----:B------:R1:W-:Y:S04]  /*c8f0*/  STG.E.U16 desc[UR32][R58.64], R158 ;  /* 0x0000009e3a007986 */ /* 0x0003e8000c101520 */
[----:B------:R-:W-:Y:S04]  /*c900*/  STG.E.U16 desc[UR32][R92.64], R46 ;  /* 0x0000002e5c007986 */ /* 0x000fe8000c101520 */
[----:B------:R-:W-:Y:S01]  /*c910*/  STG.E.U16 desc[UR32][R130.64], R160 ;  /* 0x000000a082007986 */ /* 0x000fe2000c101520 */
[----:B0-----:R-:W-:-:S03]  /*c920*/  IADD3 R2, P0, P1, R3, UR6, R4 ;  /* 0x0000000603027c10 */ /* 0x001fc6000f91e004 */
[----:B------:R-:W-:Y:S01]  /*c930*/  STG.E.U16 desc[UR32][R82.64], R41 ;  /* 0x0000002952007986 */ /* 0x000fe2000c101520 */
[----:B-1----:R-:W-:Y:S02]  /*c940*/  PRMT R58, R189, 0x7632, R58 ;  /* 0x00007632bd3a7816 */ /* 0x002fe4000000003a */
[----:B------:R-:W-:Y:S01]  /*c950*/  PRMT R59, R188, 0x7632, R59 ;  /* 0x00007632bc3b7816 */ /* 0x000fe2000000003b */
[----:B------:R0:W-:Y:S01]  /*c960*/  STG.E.U16 desc[UR32][R44.64], R162 ;  /* 0x000000a22c007986 */ /* 0x0001e2000c101520 */
[----:B------:R-:W-:-:S03]  /*c970*/  IADD3.X R3, PT, PT, R0, UR5, R5, P0, P1 ;  /* 0x0000000500037c10 */ /* 0x000fc600087e2405 */
[----:B------:R-:W-:Y:S04]  /*c980*/  STG.E.U16 desc[UR32][R86.64], R43 ;  /* 0x0000002b56007986 */ /* 0x000fe8000c101520 */
[----:B------:R-:W-:Y:S01]  /*c990*/  STG.E.U16 desc[UR32][R12.64], R164 ;  /* 0x000000a40c007986 */ /* 0x000fe2000c101520 */
[----:B0-----:R-:W-:-:S05]  /*c9a0*/  PRMT R45, R164, 0x7632, R45 ;  /* 0x00007632a42d7816 */ /* 0x001fca000000002d */
[----:B------:R-:W-:Y:S04]  /*c9b0*/  STG.E.U16 desc[UR32][R90.64], R45 ;  /* 0x0000002d5a007986 */ /* 0x000fe8000c101520 */
[----:B------:R0:W-:Y:S04]  /*c9c0*/  STG.E.U16 desc[UR32][R50.64], R166 ;  /* 0x000000a632007986 */ /* 0x0001e8000c101520 */
[----:B------:R-:W-:Y:S04]  /*c9d0*/  STG.E.U16 desc[UR32][R94.64], R47 ;  /* 0x0000002f5e007986 */ /* 0x000fe8000c101520 */
[----:B------:R-:W-:Y:S01]  /*c9e0*/  STG.E.U16 desc[UR32][R8.64], R168 ;  /* 0x000000a808007986 */ /* 0x000fe2000c101520 */
[----:B0-----:R-:W-:-:S03]  /*c9f0*/  PRMT R50, R172, 0x7632, R50 ;  /* 0x00007632ac327816 */ /* 0x001fc60000000032 */
[----:B------:R-:W-:Y:S01]  /*ca00*/  STG.E.U16 desc[UR32][R96.64], R48 ;  /* 0x0000003060007986 */ /* 0x000fe2000c101520 */
[----:B------:R-:W-:-:S03]  /*ca10*/  PRMT R51, R174, 0x7632, R51 ;  /* 0x00007632ae337816 */ /* 0x000fc60000000033 */
[----:B------:R0:W-:Y:S04]  /*ca20*/  STG.E.U16 desc[UR32][R56.64], R170 ;  /* 0x000000aa38007986 */ /* 0x0001e8000c101520 */
[----:B------:R1:W-:Y:S04]  /*ca30*/  STG.E.U16 desc[UR32][R98.64], R49 ;  /* 0x0000003162007986 */ /* 0x0003e8000c101520 */
[----:B------:R1:W-:Y:S04]  /*ca40*/  STG.E.U16 desc[UR32][R22.64], R172 ;  /* 0x000000ac16007986 */ /* 0x0003e8000c101520 */
[----:B------:R1:W-:Y:S01]  /*ca50*/  STG.E.U16 desc[UR32][R100.64], R50 ;  /* 0x0000003264007986 */ /* 0x0003e2000c101520 */
[----:B0-----:R-:W-:-:S02]  /*ca60*/  PRMT R56, R184, 0x7632, R56 ;  /* 0x00007632b8387816 */ /* 0x001fc40000000038 */
[----:B------:R-:W-:Y:S01]  /*ca70*/  PRMT R57, R186, 0x7632, R57 ;  /* 0x00007632ba397816 */ /* 0x000fe20000000039 */
[----:B------:R1:W-:Y:S04]  /*ca80*/  STG.E.U16 desc[UR32][R62.64], R174 ;  /* 0x000000ae3e007986 */ /* 0x0003e8000c101520 */
        /* <DEDUP_REMOVED lines=17> */
[----:B------:R1:W-:Y:S01]  /*cba0*/  STG.E desc[UR32][R2.64], R192 ;  /* 0x000000c002007986 */ /* 0x0003e2000c101920 */
[----:B---3--:R-:W-:Y:S06]  /*cbb0*/  BAR.SYNC.DEFER_BLOCKING 0x0 ;  /* 0x0000000000007b1d */ /* 0x008fec0000010000 */
[----:B------:R-:W-:Y:S05]  /*cbc0*/  @P4 BRA `(.L_x_22) ;  /* 0x0000000000a04947 */ /* 0x000fea0003800000 */
[----:B------:R-:W0:Y:S01]  /*cbd0*/  S2UR UR5, SR_CgaCtaId ;  /* 0x00000000000579c3 */ /* 0x000e220000008800 */
[----:B------:R-:W-:Y:S01]  /*cbe0*/  NOP ;  /* 0x0000000000007918 */ /* 0x000fe20000000000 */
[----:B------:R-:W-:Y:S01]  /*cbf0*/  UMOV UR4, 0x50 ;  /* 0x0000005000047882 */ /* 0x000fe20000000000 */
[----:B------:R-:W-:Y:S02]  /*cc00*/  IMAD.U32 R0, RZ, RZ, UR8 ;  /* 0x00000008ff007e24 */ /* 0x000fe4000f8e00ff */
[----:B-1----:R-:W-:Y:S02]  /*cc10*/  HFMA2 R7, -RZ, RZ, 0, 5.9604644775390625e-08 ;  /* 0x00000001ff077431 */ /* 0x002fe400000001ff */
[----:B------:R-:W-:Y:S01]  /*cc20*/  IMAD.MOV.U32 R3, RZ, RZ, 0xffff ;  /* 0x0000ffffff037424 */ /* 0x000fe200078e00ff */
[----:B------:R-:W-:-:S04]  /*cc30*/  LOP3.LUT R0, R0, 0xffff, RZ, 0xc0, !PT ;  /* 0x0000ffff00007812 */ /* 0x000fc800078ec0ff */
[----:B------:R-:W-:-:S05]  /*cc40*/  SHF.R.U32.HI R0, RZ, 0x5, R0 ;  /* 0x00000005ff007819 */ /* 0x000fca0000011600 */
[----:B------:R-:W-:Y:S01]  /*cc50*/  VIADD R2, R0, 0x10 ;  /* 0x0000001000027836 */ /* 0x000fe20000000000 */
[----:B------:R-:W-:Y:S01]  /*cc60*/  SHF.L.U32 R0, R3, R0, RZ ;  /* 0x0000000003007219 */ /* 0x000fe200000006ff */
[----:B0-----:R-:W-:-:S03]  /*cc70*/  ULEA UR6, UR5, UR4, 0x18 ;  /* 0x0000000405067291 */ /* 0x001fc6000f8ec0ff */
[----:B------:R-:W-:-:S04]  /*cc80*/  SHF.L.U32 R3, R7, R2, RZ ;  /* 0x0000000207037219 */ /* 0x000fc800000006ff */
[----:B------:R-:W-:Y:S02]  /*cc90*/  LOP3.LUT R0, R3, R0, RZ, 0xfc, !PT ;  /* 0x0000000003007212 */ /* 0x000fe400078efcff */
[----:B------:R-:W0:Y:S02]  /*cca0*/  LDS R5, [UR6] ;  /* 0x00000006ff057984 */ /* 0x000e240008000800 */
[C---:B------:R-:W-:Y:S02]  /*ccb0*/  LOP3.LUT R2, R0.reuse, 0xffff, RZ, 0xc0, !PT ;  /* 0x0000ffff00027812 */ /* 0x040fe400078ec0ff */
[----:B0-----:R-:W-:-:S04]  /*ccc0*/  LOP3.LUT R3, R0, 0xffff, R5, 0x80, !PT ;  /* 0x0000ffff00037812 */ /* 0x001fc800078e8005 */
[----:B------:R-:W-:-:S13]  /*ccd0*/  ISETP.NE.AND P0, PT, R3, R2, PT ;  /* 0x000000020300720c */ /* 0x000fda0003f05270 */
[----:B------:R-:W-:Y:S05]  /*cce0*/  @P0 BRA `(.L_x_23) ;  /* 0x0000000000500947 */ /* 0x000fea0003800000 */
[----:B------:R-:W-:Y:S02]  /*ccf0*/  SHF.R.U32.HI R5, RZ, 0x10, R5 ;  /* 0x00000010ff057819 */ /* 0x000fe40000011605 */
[----:B------:R-:W-:-:S04]  /*cd00*/  SHF.R.U32.HI R2, RZ, 0x10, R0 ;  /* 0x00000010ff027819 */ /* 0x000fc80000011600 */
[----:B------:R-:W-:-:S04]  /*cd10*/  LOP3.LUT R5, R5, R2, RZ, 0xc0, !PT ;  /* 0x0000000205057212 */ /* 0x000fc800078ec0ff */
[----:B------:R-:W-:-:S13]  /*cd20*/  ISETP.NE.AND P0, PT, R5, R2, PT ;  /* 0x000000020500720c */ /* 0x000fda0003f05270 */
[----:B------:R-:W-:Y:S05]  /*cd30*/  @P0 BRA `(.L_x_24) ;  /* 0x0000000000300947 */ /* 0x000fea0003800000 */
[----:B------:R-:W-:Y:S01]  /*cd40*/  R2UR UR4, R0 ;  /* 0x00000000000472ca */ /* 0x000fe200000e0000 */
[----:B------:R-:W-:Y:S01]  /*cd50*/  VOTEU.ANY UR5, UPT, PT ;  /* 0x0000000000057886 */ /* 0x000fe200038e0100 */
[----:B------:R-:W0:Y:S01]  /*cd60*/  S2R R0, SR_LANEID ;  /* 0x0000000000007919 */ /* 0x000e220000000000 */
[----:B------:R-:W-:-:S10]  /*cd70*/  UFLO.U32 UR5, UR5 ;  /* 0x00000005000572bd */ /* 0x000fd400080e0000 */
[----:B------:R-:W-:-:S06]  /*cd80*/  ULOP3.LUT UR4, URZ, UR4, URZ, 0x33, !UPT ;  /* 0x00000004ff047292 */ /* 0x000fcc000f8e33ff */
[----:B------:R-:W-:-:S04]  /*cd90*/  IMAD.U32 R2, RZ, RZ, UR4 ;  /* 0x00000004ff027e24 */ /* 0x000fc8000f8e00ff */
[----:B------:R-:W1:Y:S02]  /*cda0*/  REDUX UR7, R2 ;  /* 0x00000000020773c4 */ /* 0x000e640000000000 */
[----:B------:R2:W-:Y:S01]  /*cdb0*/  UTCATOMSWS.AND URZ, UR4 ;  /* 0x0000000400ff79e3 */ /* 0x0005e20008000000 */
[----:B0-----:R-:W-:Y:S01]  /*cdc0*/  ISETP.EQ.U32.AND P0, PT, R0, UR5, PT ;  /* 0x0000000500007c0c */ /* 0x001fe2000bf02070 */
[----:B-1----:R-:W-:-:S12]  /*cdd0*/  IMAD.U32 R0, RZ, RZ, UR7 ;  /* 0x00000007ff007e24 */ /* 0x002fd8000f8e00ff */
[----:B------:R2:W-:Y:S01]  /*cde0*/  @P0 ATOMS.AND RZ, [UR6], R0 ;  /* 0x00000000ffff098c */ /* 0x0005e2000a800006 */
[----:B------:R-:W-:Y:S05]  /*cdf0*/  BRA `(.L_x_22) ;  /* 0x0000000000147947 */ /* 0x000fea0003800000 */
.L_x_24:
[----:B------:R-:W-:-:S07]  /*ce00*/  MOV R2, 0xce20 ;  /* 0x0000ce2000027802 */ /* 0x000fce0000000f00 */
[----:B------:R-:W-:Y:S05]  /*ce10*/  CALL.REL.NOINC `($__internal_0_$__cuda_sm10x_tcgen05_guardrail_trap_col_being_dealloced_not_returned_by_alloc) ;  /* 0x0000000000447944 */ /* 0x000fea0003c00000 */
[----:B------:R-:W-:Y:S05]  /*ce20*/  BRA `(.L_x_22) ;  /* 0x0000000000087947 */ /* 0x000fea0003800000 */
.L_x_23:
[----:B------:R-:W-:-:S07]  /*ce30*/  MOV R2, 0xce50 ;  /* 0x0000ce5000027802 */ /* 0x000fce0000000f00 */
[----:B------:R-:W-:Y:S05]  /*ce40*/  CALL.REL.NOINC `($__internal_2_$__cuda_sm10x_tcgen05_guardrail_trap_unallocated_columns_being_dealloced) ;  /* 0x0000000000507944 */ /* 0x000fea0003c00000 */
.L_x_22:
[----:B------:R-:W-:Y:S01]  /*ce50*/  NOP ;  /* 0x0000000000007918 */ /* 0x000fe20000000000 */
[----:B--2---:R-:W-:Y:S05]  /*ce60*/  EXIT ;  /* 0x000000000000794d */ /* 0x004fea0003800000 */
.L_x_8:
[----:B------:R-:W1:Y:S02]  /*ce70*/  SYNCS.PHASECHK.TRANS64.TRYWAIT P2, [UR9+0xa000], RZ ;  /* 0x00a000ffff0075a7 */ /* 0x000e640008041109 */
[----:B-1----:R-:W-:Y:S05]  /*ce80*/  @!P2 BRA `(.L_x_8) ;  /* 0xfffffffc00f8a947 */ /* 0x002fea000383ffff */
[----:B------:R-:W-:Y:S05]  /*ce90*/  BRA `(.L_x_7) ;  /* 0xffffff5800807947 */ /* 0x000fea000383ffff */
.L_x_17:
[----:B------:R-:W1:Y:S02]  /*cea0*/  SYNCS.PHASECHK.TRANS64.TRYWAIT P6, [UR9+0xe010], RZ ;  /* 0x00e010ffff0075a7 */ /* 0x000e6400080c1109 */
[----:B-1----:R-:W-:Y:S05]  /*ceb0*/  @!P6 BRA `(.L_x_17) ;  /* 0xfffffffc00f8e947 */ /* 0x002fea000383ffff */
[----:B------:R-:W-:Y:S05]  /*cec0*/  BRA `(.L_x_25) ;  /* 0xffffffa000787947 */ /* 0x000fea000383ffff */
.L_x_18:
[----:B------:R-:W1:Y:S02]  /*ced0*/  SYNCS.PHASECHK.TRANS64.TRYWAIT P0, [UR30], R143 ;  /* 0x0000008fff0075a7 */ /* 0x000e64000800111e */
[----:B-1----:R-:W-:Y:S05]  /*cee0*/  @!P0 BRA `(.L_x_18) ;  /* 0xfffffffc00f88947 */ /* 0x002fea000383ffff */
[----:B------:R-:W-:Y:S05]  /*cef0*/  BRA `(.L_x_26) ;  /* 0xffffffbc00387947 */ /* 0x000fea000383ffff */
.L_x_21:
[----:B------:R-:W0:Y:S02]  /*cf00*/  SYNCS.PHASECHK.TRANS64.TRYWAIT P0, [UR30], R2 ;  /* 0x00000002ff0075a7 */ /* 0x000e24000800111e */
[----:B0-----:R-:W-:Y:S05]  /*cf10*/  @!P0 BRA `(.L_x_21) ;  /* 0xfffffffc00f88947 */ /* 0x001fea000383ffff */
[----:B------:R-:W-:Y:S05]  /*cf20*/  BRA `(.L_x_27) ;  /* 0xffffffd400b87947 */ /* 0x000fea000383ffff */
        .weak           $__internal_0_$__cuda_sm10x_tcgen05_guardrail_trap_col_being_dealloced_not_returned_by_alloc
        .type           $__internal_0_$__cuda_sm10x_tcgen05_guardrail_trap_col_being_dealloced_not_returned_by_alloc,@function
        .size           $__internal_0_$__cuda_sm10x_tcgen05_guardrail_trap_col_being_dealloced_not_returned_by_alloc,($__internal_1_$__cuda_sm10x_tcgen05_guardrail_trap_phase_invalid_during_alloc - $__internal_0_$__cuda_sm10x_tcgen05_guardrail_trap_col_being_dealloced_not_returned_by_alloc)
$__internal_0_$__cuda_sm10x_tcgen05_guardrail_trap_col_being_dealloced_not_returned_by_alloc:
[----:B------:R-:W-:Y:S05]  /*cf30*/  BPT.TRAP 0x1 ;  /* 0x000000040000795c */ /* 0x000fea0000300000 */
[----:B------:R-:W-:-:S04]  /*cf40*/  MOV R3, 0x0 ;  /* 0x0000000000037802 */ /* 0x000fc80000000f00 */
[----:B------:R-:W-:Y:S05]  /*cf50*/  RET.REL.NODEC R2 `(attn_fwd) ;  /* 0xffffff3002287950 */ /* 0x000fea0003c3ffff */
        .weak           $__internal_1_$__cuda_sm10x_tcgen05_guardrail_trap_phase_invalid_during_alloc
        .type           $__internal_1_$__cuda_sm10x_tcgen05_guardrail_trap_phase_invalid_during_alloc,@function
        .size           $__internal_1_$__cuda_sm10x_tcgen05_guardrail_trap_phase_invalid_during_alloc,($__internal_2_$__cuda_sm10x_tcgen05_guardrail_trap_unallocated_columns_being_dealloced - $__internal_1_$__cuda_sm10x_tcgen05_guardrail_trap_phase_invalid_during_alloc)
$__internal_1_$__cuda_sm10x_tcgen05_guardrail_trap_phase_invalid_during_alloc:
[----:B------:R-:W-:Y:S05]  /*cf60*/  BPT.TRAP 0x1 ;  /* 0x000000040000795c */ /* 0x000fea0000300000 */
[----:B------:R-:W-:-:S04]  /*cf70*/  IMAD.MOV.U32 R3, RZ, RZ, 0x0 ;  /* 0x00000000ff037424 */ /* 0x000fc800078e00ff */
[----:B------:R-:W-:Y:S05]  /*cf80*/  RET.REL.NODEC R2 `(attn_fwd) ;  /* 0xffffff30021c7950 */ /* 0x000fea0003c3ffff */
        .weak           $__internal_2_$__cuda_sm10x_tcgen05_guardrail_trap_unallocated_columns_being_dealloced
        .type           $__internal_2_$__cuda_sm10x_tcgen05_guardrail_trap_unallocated_columns_being_dealloced,@function
        .size           $__internal_2_$__cuda_sm10x_tcgen05_guardrail_trap_unallocated_columns_being_dealloced,(.L_x_31 - $__internal_2_$__cuda_sm10x_tcgen05_guardrail_trap_unallocated_columns_being_dealloced)
$__internal_2_$__cuda_sm10x_tcgen05_guardrail_trap_unallocated_columns_being_dealloced:
[----:B------:R-:W-:Y:S05]  /*cf90*/  BPT.TRAP 0x1 ;  /* 0x000000040000795c */ /* 0x000fea0000300000 */
[----:B------:R-:W-:-:S04]  /*cfa0*/  IMAD.MOV.U32 R3, RZ, RZ, 0x0 ;  /* 0x00000000ff037424 */ /* 0x000fc800078e00ff */
[----:B------:R-:W-:Y:S05]  /*cfb0*/  RET.REL.NODEC R2 `(attn_fwd) ;  /* 0xffffff3002107950 */ /* 0x000fea0003c3ffff */
.L_x_28:
[----:B------:R-:W-:-:S00]  /*cfc0*/  BRA `(.L_x_28) ;  /* 0xfffffffc00fc7947 */ /* 0x000fc0000383ffff */
[----:B------:R-:W-:-:S00]  /*cfd0*/  NOP ;  /* 0x0000000000007918 */ /* 0x000fc00000000000 */
        /* <DEDUP_REMOVED lines=10> */
.L_x_31:


//--------------------- .nv.global.init           --------------------------
	.section	.nv.global.init,"aw",@progbits
.nv.global.init:
	.type		_$_str,@object
	.size		_$_str,(.L_3 - _$_str)
_$_str:
        /*0000*/ 	.byte	0x5f, 0x5f, 0x43, 0x55, 0x44, 0x41, 0x5f, 0x46, 0x54, 0x5a, 0x00
.L_3:


//--------------------- .nv.shared.attn_fwd       --------------------------
	.section	.nv.shared.attn_fwd,"aw",@nobits
	.sectionflags	@""
	.align	16
	.zero		1024


//--------------------- .nv.shared.reserved.0     --------------------------
	.section	.nv.shared.reserved.0,"aw",@nobits
	.align	8
	.weak		__nv_reservedSMEM_offset_0_alias
	.size		__nv_reservedSMEM_offset_0_alias, 0, 64
	.other		__nv_reservedSMEM_offset_0_alias,@"STO_CUDA_RESERVED_SHARED STV_DEFAULT"
__nv_reservedSMEM_offset_0_alias:
	.zero		0
.nv.shared.reserved.0:
	.zero		64
	.weak		__nv_reservedSMEM_allocation_phase
	.type		__nv_reservedSMEM_allocation_phase,@object
	.size		__nv_reservedSMEM_allocation_phase,(.L_0 - __nv_reservedSMEM_allocation_phase)
__nv_reservedSMEM_allocation_phase:
	.zero		1
.L_0:
	.zero		7
	.weak		__nv_reservedSMEM_devtool_atexit_pc
	.type		__nv_reservedSMEM_devtool_atexit_pc,@object
	.size		__nv_reservedSMEM_devtool_atexit_pc,(__nv_reservedSMEM_allocation_mask - __nv_reservedSMEM_devtool_atexit_pc)
__nv_reservedSMEM_devtool_atexit_pc:
	.zero		8
	.weak		__nv_reservedSMEM_allocation_mask
	.type		__nv_reservedSMEM_allocation_mask,@object
	.size		__nv_reservedSMEM_allocation_mask,(.L_2 - __nv_reservedSMEM_allocation_mask)
__nv_reservedSMEM_allocation_mask:
	.zero		4
.L_2:


//--------------------- .nv.constant0.attn_fwd    --------------------------
	.section	.nv.constant0.attn_fwd,"a",@progbits
	.sectionflags	@""
	.align	4
.nv.constant0.attn_fwd:
	.zero		1032


//--------------------- SYMBOLS --------------------------

	.type		.nv.reservedSmem.offset0,@object
	.size		.nv.reservedSmem.offset0,0x4
	.type		.nv.reservedSmem.cap,@object
	.size		.nv.reservedSmem.cap,0x4
